//
// Generated by NVIDIA NVVM Compiler
//
// Compiler Build ID: CL-36424714
// Cuda compilation tools, release 13.0, V13.0.88
// Based on NVVM 20.0.0
//

.version 9.0
.target sm_100
.address_size 64

	// .globl	_Z15lint3d_bell_gpuPfS_S_S_S_S_S_S_S_S_S_PiS0_S0_iiiiiii
.func  (.param .b64 func_retval0) __internal_accurate_pow
(
	.param .b64 __internal_accurate_pow_param_0
)
;

.visible .entry _Z15lint3d_bell_gpuPfS_S_S_S_S_S_S_S_S_S_PiS0_S0_iiiiiii(
	.param .u64 .ptr .align 1 _Z15lint3d_bell_gpuPfS_S_S_S_S_S_S_S_S_S_PiS0_S0_iiiiiii_param_0,
	.param .u64 .ptr .align 1 _Z15lint3d_bell_gpuPfS_S_S_S_S_S_S_S_S_S_PiS0_S0_iiiiiii_param_1,
	.param .u64 .ptr .align 1 _Z15lint3d_bell_gpuPfS_S_S_S_S_S_S_S_S_S_PiS0_S0_iiiiiii_param_2,
	.param .u64 .ptr .align 1 _Z15lint3d_bell_gpuPfS_S_S_S_S_S_S_S_S_S_PiS0_S0_iiiiiii_param_3,
	.param .u64 .ptr .align 1 _Z15lint3d_bell_gpuPfS_S_S_S_S_S_S_S_S_S_PiS0_S0_iiiiiii_param_4,
	.param .u64 .ptr .align 1 _Z15lint3d_bell_gpuPfS_S_S_S_S_S_S_S_S_S_PiS0_S0_iiiiiii_param_5,
	.param .u64 .ptr .align 1 _Z15lint3d_bell_gpuPfS_S_S_S_S_S_S_S_S_S_PiS0_S0_iiiiiii_param_6,
	.param .u64 .ptr .align 1 _Z15lint3d_bell_gpuPfS_S_S_S_S_S_S_S_S_S_PiS0_S0_iiiiiii_param_7,
	.param .u64 .ptr .align 1 _Z15lint3d_bell_gpuPfS_S_S_S_S_S_S_S_S_S_PiS0_S0_iiiiiii_param_8,
	.param .u64 .ptr .align 1 _Z15lint3d_bell_gpuPfS_S_S_S_S_S_S_S_S_S_PiS0_S0_iiiiiii_param_9,
	.param .u64 .ptr .align 1 _Z15lint3d_bell_gpuPfS_S_S_S_S_S_S_S_S_S_PiS0_S0_iiiiiii_param_10,
	.param .u64 .ptr .align 1 _Z15lint3d_bell_gpuPfS_S_S_S_S_S_S_S_S_S_PiS0_S0_iiiiiii_param_11,
	.param .u64 .ptr .align 1 _Z15lint3d_bell_gpuPfS_S_S_S_S_S_S_S_S_S_PiS0_S0_iiiiiii_param_12,
	.param .u64 .ptr .align 1 _Z15lint3d_bell_gpuPfS_S_S_S_S_S_S_S_S_S_PiS0_S0_iiiiiii_param_13,
	.param .u32 _Z15lint3d_bell_gpuPfS_S_S_S_S_S_S_S_S_S_PiS0_S0_iiiiiii_param_14,
	.param .u32 _Z15lint3d_bell_gpuPfS_S_S_S_S_S_S_S_S_S_PiS0_S0_iiiiiii_param_15,
	.param .u32 _Z15lint3d_bell_gpuPfS_S_S_S_S_S_S_S_S_S_PiS0_S0_iiiiiii_param_16,
	.param .u32 _Z15lint3d_bell_gpuPfS_S_S_S_S_S_S_S_S_S_PiS0_S0_iiiiiii_param_17,
	.param .u32 _Z15lint3d_bell_gpuPfS_S_S_S_S_S_S_S_S_S_PiS0_S0_iiiiiii_param_18,
	.param .u32 _Z15lint3d_bell_gpuPfS_S_S_S_S_S_S_S_S_S_PiS0_S0_iiiiiii_param_19,
	.param .u32 _Z15lint3d_bell_gpuPfS_S_S_S_S_S_S_S_S_S_PiS0_S0_iiiiiii_param_20
)
{
	.reg .b32 	%r<32>;
	.reg .b32 	%f<28>;
	.reg .b64 	%rd<52>;

	ld.param.u64 	%rd1, [_Z15lint3d_bell_gpuPfS_S_S_S_S_S_S_S_S_S_PiS0_S0_iiiiiii_param_0];
	ld.param.u64 	%rd2, [_Z15lint3d_bell_gpuPfS_S_S_S_S_S_S_S_S_S_PiS0_S0_iiiiiii_param_1];
	ld.param.u64 	%rd3, [_Z15lint3d_bell_gpuPfS_S_S_S_S_S_S_S_S_S_PiS0_S0_iiiiiii_param_2];
	ld.param.u64 	%rd4, [_Z15lint3d_bell_gpuPfS_S_S_S_S_S_S_S_S_S_PiS0_S0_iiiiiii_param_3];
	ld.param.u64 	%rd5, [_Z15lint3d_bell_gpuPfS_S_S_S_S_S_S_S_S_S_PiS0_S0_iiiiiii_param_4];
	ld.param.u64 	%rd6, [_Z15lint3d_bell_gpuPfS_S_S_S_S_S_S_S_S_S_PiS0_S0_iiiiiii_param_5];
	ld.param.u64 	%rd7, [_Z15lint3d_bell_gpuPfS_S_S_S_S_S_S_S_S_S_PiS0_S0_iiiiiii_param_6];
	ld.param.u64 	%rd8, [_Z15lint3d_bell_gpuPfS_S_S_S_S_S_S_S_S_S_PiS0_S0_iiiiiii_param_7];
	ld.param.u64 	%rd9, [_Z15lint3d_bell_gpuPfS_S_S_S_S_S_S_S_S_S_PiS0_S0_iiiiiii_param_8];
	ld.param.u64 	%rd10, [_Z15lint3d_bell_gpuPfS_S_S_S_S_S_S_S_S_S_PiS0_S0_iiiiiii_param_9];
	ld.param.u64 	%rd11, [_Z15lint3d_bell_gpuPfS_S_S_S_S_S_S_S_S_S_PiS0_S0_iiiiiii_param_10];
	ld.param.u64 	%rd12, [_Z15lint3d_bell_gpuPfS_S_S_S_S_S_S_S_S_S_PiS0_S0_iiiiiii_param_11];
	ld.param.u64 	%rd13, [_Z15lint3d_bell_gpuPfS_S_S_S_S_S_S_S_S_S_PiS0_S0_iiiiiii_param_12];
	ld.param.u64 	%rd14, [_Z15lint3d_bell_gpuPfS_S_S_S_S_S_S_S_S_S_PiS0_S0_iiiiiii_param_13];
	ld.param.u32 	%r1, [_Z15lint3d_bell_gpuPfS_S_S_S_S_S_S_S_S_S_PiS0_S0_iiiiiii_param_14];
	ld.param.u32 	%r2, [_Z15lint3d_bell_gpuPfS_S_S_S_S_S_S_S_S_S_PiS0_S0_iiiiiii_param_15];
	ld.param.u32 	%r3, [_Z15lint3d_bell_gpuPfS_S_S_S_S_S_S_S_S_S_PiS0_S0_iiiiiii_param_16];
	ld.param.u32 	%r4, [_Z15lint3d_bell_gpuPfS_S_S_S_S_S_S_S_S_S_PiS0_S0_iiiiiii_param_17];
	ld.param.u32 	%r5, [_Z15lint3d_bell_gpuPfS_S_S_S_S_S_S_S_S_S_PiS0_S0_iiiiiii_param_18];
	ld.param.u32 	%r6, [_Z15lint3d_bell_gpuPfS_S_S_S_S_S_S_S_S_S_PiS0_S0_iiiiiii_param_19];
	ld.param.u32 	%r7, [_Z15lint3d_bell_gpuPfS_S_S_S_S_S_S_S_S_S_PiS0_S0_iiiiiii_param_20];
	cvta.to.global.u64 	%rd15, %rd10;
	cvta.to.global.u64 	%rd16, %rd9;
	cvta.to.global.u64 	%rd17, %rd8;
	cvta.to.global.u64 	%rd18, %rd7;
	cvta.to.global.u64 	%rd19, %rd6;
	cvta.to.global.u64 	%rd20, %rd5;
	cvta.to.global.u64 	%rd21, %rd4;
	cvta.to.global.u64 	%rd22, %rd1;
	cvta.to.global.u64 	%rd23, %rd3;
	cvta.to.global.u64 	%rd24, %rd14;
	cvta.to.global.u64 	%rd25, %rd12;
	cvta.to.global.u64 	%rd26, %rd13;
	cvta.to.global.u64 	%rd27, %rd11;
	cvta.to.global.u64 	%rd28, %rd2;
	mov.u32 	%r8, %tid.x;
	mov.u32 	%r9, %tid.y;
	mov.u32 	%r10, %tid.z;
	mov.u32 	%r11, %ctaid.x;
	mad.lo.s32 	%r12, %r2, %r1, %r4;
	mad.lo.s32 	%r13, %r12, %r3, %r11;
	mul.wide.s32 	%rd29, %r13, 4;
	add.s64 	%rd30, %rd28, %rd29;
	ld.global.f32 	%f1, [%rd30];
	shl.b32 	%r14, %r5, 1;
	mad.lo.s32 	%r15, %r9, %r14, %r9;
	add.s32 	%r16, %r15, %r10;
	mad.lo.s32 	%r17, %r16, %r14, %r16;
	add.s32 	%r18, %r17, %r8;
	mul.wide.s32 	%rd31, %r18, 4;
	add.s64 	%rd32, %rd27, %rd31;
	ld.global.f32 	%f2, [%rd32];
	mul.f32 	%f3, %f1, %f2;
	mul.wide.u32 	%rd33, %r11, 4;
	add.s64 	%rd34, %rd26, %rd33;
	ld.global.u32 	%r19, [%rd34];
	sub.s32 	%r20, %r19, %r5;
	add.s32 	%r21, %r20, %r9;
	add.s64 	%rd35, %rd25, %rd33;
	ld.global.u32 	%r22, [%rd35];
	sub.s32 	%r23, %r22, %r5;
	add.s32 	%r24, %r23, %r10;
	add.s64 	%rd36, %rd24, %rd33;
	ld.global.u32 	%r25, [%rd36];
	sub.s32 	%r26, %r25, %r5;
	add.s32 	%r27, %r26, %r8;
	mul.lo.s32 	%r28, %r7, %r6;
	mul.lo.s32 	%r29, %r21, %r28;
	mad.lo.s32 	%r30, %r24, %r6, %r29;
	add.s32 	%r31, %r30, %r27;
	mul.wide.s32 	%rd37, %r31, 4;
	add.s64 	%rd38, %rd22, %rd37;
	add.s64 	%rd39, %rd23, %rd33;
	ld.global.f32 	%f4, [%rd39];
	mul.f32 	%f5, %f3, %f4;
	atom.global.add.f32 	%f6, [%rd38], %f5;
	mul.wide.s32 	%rd40, %r6, 4;
	add.s64 	%rd41, %rd38, %rd40;
	add.s64 	%rd42, %rd21, %rd33;
	ld.global.f32 	%f7, [%rd42];
	mul.f32 	%f8, %f3, %f7;
	atom.global.add.f32 	%f9, [%rd41], %f8;
	add.s64 	%rd43, %rd20, %rd33;
	ld.global.f32 	%f10, [%rd43];
	mul.f32 	%f11, %f3, %f10;
	atom.global.add.f32 	%f12, [%rd38+4], %f11;
	add.s64 	%rd44, %rd19, %rd33;
	ld.global.f32 	%f13, [%rd44];
	mul.f32 	%f14, %f3, %f13;
	atom.global.add.f32 	%f15, [%rd41+4], %f14;
	mul.wide.s32 	%rd45, %r28, 4;
	add.s64 	%rd46, %rd38, %rd45;
	add.s64 	%rd47, %rd18, %rd33;
	ld.global.f32 	%f16, [%rd47];
	mul.f32 	%f17, %f3, %f16;
	atom.global.add.f32 	%f18, [%rd46], %f17;
	add.s64 	%rd48, %rd46, %rd40;
	add.s64 	%rd49, %rd17, %rd33;
	ld.global.f32 	%f19, [%rd49];
	mul.f32 	%f20, %f3, %f19;
	atom.global.add.f32 	%f21, [%rd48], %f20;
	add.s64 	%rd50, %rd16, %rd33;
	ld.global.f32 	%f22, [%rd50];
	mul.f32 	%f23, %f3, %f22;
	atom.global.add.f32 	%f24, [%rd46+4], %f23;
	add.s64 	%rd51, %rd15, %rd33;
	ld.global.f32 	%f25, [%rd51];
	mul.f32 	%f26, %f3, %f25;
	atom.global.add.f32 	%f27, [%rd48+4], %f26;
	ret;

}
	// .globl	_Z5solvePfS_S_S_ffffiii
.visible .entry _Z5solvePfS_S_S_ffffiii(
	.param .u64 .ptr .align 1 _Z5solvePfS_S_S_ffffiii_param_0,
	.param .u64 .ptr .align 1 _Z5solvePfS_S_S_ffffiii_param_1,
	.param .u64 .ptr .align 1 _Z5solvePfS_S_S_ffffiii_param_2,
	.param .u64 .ptr .align 1 _Z5solvePfS_S_S_ffffiii_param_3,
	.param .f32 _Z5solvePfS_S_S_ffffiii_param_4,
	.param .f32 _Z5solvePfS_S_S_ffffiii_param_5,
	.param .f32 _Z5solvePfS_S_S_ffffiii_param_6,
	.param .f32 _Z5solvePfS_S_S_ffffiii_param_7,
	.param .u32 _Z5solvePfS_S_S_ffffiii_param_8,
	.param .u32 _Z5solvePfS_S_S_ffffiii_param_9,
	.param .u32 _Z5solvePfS_S_S_ffffiii_param_10
)
{
	.reg .pred 	%p<19>;
	.reg .b32 	%r<35>;
	.reg .b32 	%f<41>;
	.reg .b64 	%rd<32>;

	ld.param.u64 	%rd2, [_Z5solvePfS_S_S_ffffiii_param_0];
	ld.param.u64 	%rd5, [_Z5solvePfS_S_S_ffffiii_param_1];
	ld.param.u64 	%rd3, [_Z5solvePfS_S_S_ffffiii_param_2];
	ld.param.u64 	%rd4, [_Z5solvePfS_S_S_ffffiii_param_3];
	ld.param.f32 	%f6, [_Z5solvePfS_S_S_ffffiii_param_4];
	ld.param.f32 	%f7, [_Z5solvePfS_S_S_ffffiii_param_5];
	ld.param.f32 	%f8, [_Z5solvePfS_S_S_ffffiii_param_6];
	ld.param.f32 	%f9, [_Z5solvePfS_S_S_ffffiii_param_7];
	ld.param.u32 	%r9, [_Z5solvePfS_S_S_ffffiii_param_8];
	ld.param.u32 	%r12, [_Z5solvePfS_S_S_ffffiii_param_9];
	ld.param.u32 	%r11, [_Z5solvePfS_S_S_ffffiii_param_10];
	cvta.to.global.u64 	%rd1, %rd5;
	mov.u32 	%r13, %tid.x;
	mov.u32 	%r14, %ctaid.x;
	mov.u32 	%r15, %ntid.x;
	mad.lo.s32 	%r1, %r14, %r15, %r13;
	mov.u32 	%r16, %tid.y;
	mov.u32 	%r17, %ctaid.y;
	mov.u32 	%r18, %ntid.y;
	mad.lo.s32 	%r19, %r17, %r18, %r16;
	mov.u32 	%r20, %tid.z;
	mov.u32 	%r21, %ctaid.z;
	mov.u32 	%r22, %ntid.z;
	mad.lo.s32 	%r3, %r21, %r22, %r20;
	setp.ge.s32 	%p3, %r1, %r9;
	setp.ge.s32 	%p4, %r19, %r12;
	or.pred  	%p5, %p3, %p4;
	setp.ge.s32 	%p6, %r3, %r11;
	or.pred  	%p7, %p5, %p6;
	@%p7 bra 	$L__BB1_7;
	mul.lo.s32 	%r4, %r9, %r19;
	mul.lo.s32 	%r5, %r4, %r11;
	mul.lo.s32 	%r6, %r9, %r3;
	add.s32 	%r7, %r6, %r1;
	add.s32 	%r8, %r7, %r5;
	setp.lt.s32 	%p9, %r1, 4;
	add.s32 	%r23, %r9, -4;
	setp.ge.s32 	%p10, %r1, %r23;
	or.pred  	%p11, %p9, %p10;
	setp.lt.u32 	%p12, %r19, 4;
	mov.pred 	%p18, 0;
	or.pred  	%p13, %p12, %p11;
	@%p13 bra 	$L__BB1_3;
	add.s32 	%r24, %r12, -4;
	setp.lt.s32 	%p18, %r19, %r24;
$L__BB1_3:
	setp.gt.u32 	%p14, %r3, 3;
	and.pred  	%p15, %p18, %p14;
	add.s32 	%r25, %r11, -4;
	setp.lt.s32 	%p16, %r3, %r25;
	and.pred  	%p17, %p15, %p16;
	@%p17 bra 	$L__BB1_5;
	mul.wide.s32 	%rd6, %r8, 4;
	add.s64 	%rd7, %rd1, %rd6;
	ld.global.f32 	%f39, [%rd7];
	mov.f32 	%f40, 0f00000000;
	bra.uni 	$L__BB1_6;
$L__BB1_5:
	cvt.s64.s32 	%rd8, %r5;
	cvt.s64.s32 	%rd9, %r6;
	cvt.s64.s32 	%rd10, %r1;
	add.s64 	%rd11, %rd10, %rd9;
	add.s64 	%rd12, %rd11, %rd8;
	shl.b64 	%rd13, %rd12, 2;
	add.s64 	%rd14, %rd1, %rd13;
	ld.global.f32 	%f11, [%rd14+4];
	mul.wide.s32 	%rd15, %r8, 4;
	add.s64 	%rd16, %rd1, %rd15;
	ld.global.f32 	%f39, [%rd16];
	add.f32 	%f12, %f39, %f39;
	sub.f32 	%f13, %f11, %f12;
	ld.global.f32 	%f14, [%rd14+-4];
	add.f32 	%f15, %f14, %f13;
	mul.f32 	%f16, %f6, %f6;
	div.rn.f32 	%f17, %f15, %f16;
	add.s32 	%r26, %r4, %r9;
	mad.lo.s32 	%r27, %r26, %r11, %r7;
	mul.wide.s32 	%rd17, %r27, 4;
	add.s64 	%rd18, %rd1, %rd17;
	ld.global.f32 	%f18, [%rd18];
	sub.f32 	%f19, %f18, %f12;
	shl.b32 	%r28, %r9, 1;
	sub.s32 	%r29, %r26, %r28;
	mad.lo.s32 	%r30, %r29, %r11, %r7;
	mul.wide.s32 	%rd19, %r30, 4;
	add.s64 	%rd20, %rd1, %rd19;
	ld.global.f32 	%f20, [%rd20];
	add.f32 	%f21, %f20, %f19;
	mul.f32 	%f22, %f7, %f7;
	div.rn.f32 	%f23, %f21, %f22;
	add.s32 	%r31, %r6, %r9;
	mul.wide.s32 	%rd21, %r9, 4;
	add.s64 	%rd22, %rd16, %rd21;
	ld.global.f32 	%f24, [%rd22];
	sub.f32 	%f25, %f24, %f12;
	sub.s32 	%r32, %r31, %r28;
	add.s32 	%r33, %r32, %r1;
	add.s32 	%r34, %r33, %r5;
	mul.wide.s32 	%rd23, %r34, 4;
	add.s64 	%rd24, %rd1, %rd23;
	ld.global.f32 	%f26, [%rd24];
	add.f32 	%f27, %f26, %f25;
	mul.f32 	%f28, %f8, %f8;
	div.rn.f32 	%f29, %f27, %f28;
	add.f32 	%f30, %f17, %f23;
	add.f32 	%f40, %f30, %f29;
$L__BB1_6:
	mul.f32 	%f31, %f9, %f9;
	cvta.to.global.u64 	%rd25, %rd4;
	mul.wide.s32 	%rd26, %r8, 4;
	add.s64 	%rd27, %rd25, %rd26;
	ld.global.f32 	%f32, [%rd27];
	mul.f32 	%f33, %f32, %f32;
	mul.f32 	%f34, %f40, %f33;
	mul.f32 	%f35, %f31, %f34;
	fma.rn.f32 	%f36, %f39, 0f40000000, %f35;
	cvta.to.global.u64 	%rd28, %rd3;
	add.s64 	%rd29, %rd28, %rd26;
	ld.global.f32 	%f37, [%rd29];
	sub.f32 	%f38, %f36, %f37;
	cvta.to.global.u64 	%rd30, %rd2;
	add.s64 	%rd31, %rd30, %rd26;
	st.global.f32 	[%rd31], %f38;
$L__BB1_7:
	ret;

}
	// .globl	_Z5shiftPfS_S_iii
.visible .entry _Z5shiftPfS_S_iii(
	.param .u64 .ptr .align 1 _Z5shiftPfS_S_iii_param_0,
	.param .u64 .ptr .align 1 _Z5shiftPfS_S_iii_param_1,
	.param .u64 .ptr .align 1 _Z5shiftPfS_S_iii_param_2,
	.param .u32 _Z5shiftPfS_S_iii_param_3,
	.param .u32 _Z5shiftPfS_S_iii_param_4,
	.param .u32 _Z5shiftPfS_S_iii_param_5
)
{
	.reg .pred 	%p<6>;
	.reg .b32 	%r<20>;
	.reg .b32 	%f<3>;
	.reg .b64 	%rd<11>;

	ld.param.u64 	%rd1, [_Z5shiftPfS_S_iii_param_0];
	ld.param.u64 	%rd2, [_Z5shiftPfS_S_iii_param_1];
	ld.param.u64 	%rd3, [_Z5shiftPfS_S_iii_param_2];
	ld.param.u32 	%r4, [_Z5shiftPfS_S_iii_param_3];
	ld.param.u32 	%r6, [_Z5shiftPfS_S_iii_param_4];
	ld.param.u32 	%r5, [_Z5shiftPfS_S_iii_param_5];
	mov.u32 	%r8, %tid.x;
	mov.u32 	%r9, %ctaid.x;
	mov.u32 	%r10, %ntid.x;
	mad.lo.s32 	%r1, %r9, %r10, %r8;
	mov.u32 	%r11, %tid.y;
	mov.u32 	%r12, %ctaid.y;
	mov.u32 	%r13, %ntid.y;
	mad.lo.s32 	%r14, %r12, %r13, %r11;
	mov.u32 	%r15, %tid.z;
	mov.u32 	%r16, %ctaid.z;
	mov.u32 	%r17, %ntid.z;
	mad.lo.s32 	%r3, %r16, %r17, %r15;
	setp.ge.s32 	%p1, %r1, %r4;
	setp.ge.s32 	%p2, %r14, %r6;
	or.pred  	%p3, %p1, %p2;
	setp.ge.s32 	%p4, %r3, %r5;
	or.pred  	%p5, %p3, %p4;
	@%p5 bra 	$L__BB2_2;
	cvta.to.global.u64 	%rd4, %rd2;
	cvta.to.global.u64 	%rd5, %rd3;
	cvta.to.global.u64 	%rd6, %rd1;
	mad.lo.s32 	%r18, %r5, %r14, %r3;
	mad.lo.s32 	%r19, %r18, %r4, %r1;
	mul.wide.s32 	%rd7, %r19, 4;
	add.s64 	%rd8, %rd4, %rd7;
	ld.global.f32 	%f1, [%rd8];
	add.s64 	%rd9, %rd5, %rd7;
	st.global.f32 	[%rd9], %f1;
	add.s64 	%rd10, %rd6, %rd7;
	ld.global.f32 	%f2, [%rd10];
	st.global.f32 	[%rd8], %f2;
$L__BB2_2:
	ret;

}
	// .globl	_Z18lint3d_extract_gpuPfiiiiiS_PiS0_S0_S_S_S_S_S_S_S_S_
.visible .entry _Z18lint3d_extract_gpuPfiiiiiS_PiS0_S0_S_S_S_S_S_S_S_S_(
	.param .u64 .ptr .align 1 _Z18lint3d_extract_gpuPfiiiiiS_PiS0_S0_S_S_S_S_S_S_S_S__param_0,
	.param .u32 _Z18lint3d_extract_gpuPfiiiiiS_PiS0_S0_S_S_S_S_S_S_S_S__param_1,
	.param .u32 _Z18lint3d_extract_gpuPfiiiiiS_PiS0_S0_S_S_S_S_S_S_S_S__param_2,
	.param .u32 _Z18lint3d_extract_gpuPfiiiiiS_PiS0_S0_S_S_S_S_S_S_S_S__param_3,
	.param .u32 _Z18lint3d_extract_gpuPfiiiiiS_PiS0_S0_S_S_S_S_S_S_S_S__param_4,
	.param .u32 _Z18lint3d_extract_gpuPfiiiiiS_PiS0_S0_S_S_S_S_S_S_S_S__param_5,
	.param .u64 .ptr .align 1 _Z18lint3d_extract_gpuPfiiiiiS_PiS0_S0_S_S_S_S_S_S_S_S__param_6,
	.param .u64 .ptr .align 1 _Z18lint3d_extract_gpuPfiiiiiS_PiS0_S0_S_S_S_S_S_S_S_S__param_7,
	.param .u64 .ptr .align 1 _Z18lint3d_extract_gpuPfiiiiiS_PiS0_S0_S_S_S_S_S_S_S_S__param_8,
	.param .u64 .ptr .align 1 _Z18lint3d_extract_gpuPfiiiiiS_PiS0_S0_S_S_S_S_S_S_S_S__param_9,
	.param .u64 .ptr .align 1 _Z18lint3d_extract_gpuPfiiiiiS_PiS0_S0_S_S_S_S_S_S_S_S__param_10,
	.param .u64 .ptr .align 1 _Z18lint3d_extract_gpuPfiiiiiS_PiS0_S0_S_S_S_S_S_S_S_S__param_11,
	.param .u64 .ptr .align 1 _Z18lint3d_extract_gpuPfiiiiiS_PiS0_S0_S_S_S_S_S_S_S_S__param_12,
	.param .u64 .ptr .align 1 _Z18lint3d_extract_gpuPfiiiiiS_PiS0_S0_S_S_S_S_S_S_S_S__param_13,
	.param .u64 .ptr .align 1 _Z18lint3d_extract_gpuPfiiiiiS_PiS0_S0_S_S_S_S_S_S_S_S__param_14,
	.param .u64 .ptr .align 1 _Z18lint3d_extract_gpuPfiiiiiS_PiS0_S0_S_S_S_S_S_S_S_S__param_15,
	.param .u64 .ptr .align 1 _Z18lint3d_extract_gpuPfiiiiiS_PiS0_S0_S_S_S_S_S_S_S_S__param_16,
	.param .u64 .ptr .align 1 _Z18lint3d_extract_gpuPfiiiiiS_PiS0_S0_S_S_S_S_S_S_S_S__param_17
)
{
	.reg .pred 	%p<2>;
	.reg .b32 	%r<18>;
	.reg .b32 	%f<25>;
	.reg .b64 	%rd<54>;

	ld.param.u32 	%r5, [_Z18lint3d_extract_gpuPfiiiiiS_PiS0_S0_S_S_S_S_S_S_S_S__param_1];
	ld.param.u32 	%r6, [_Z18lint3d_extract_gpuPfiiiiiS_PiS0_S0_S_S_S_S_S_S_S_S__param_2];
	ld.param.u32 	%r3, [_Z18lint3d_extract_gpuPfiiiiiS_PiS0_S0_S_S_S_S_S_S_S_S__param_3];
	ld.param.u32 	%r4, [_Z18lint3d_extract_gpuPfiiiiiS_PiS0_S0_S_S_S_S_S_S_S_S__param_5];
	ld.param.u64 	%rd2, [_Z18lint3d_extract_gpuPfiiiiiS_PiS0_S0_S_S_S_S_S_S_S_S__param_6];
	ld.param.u64 	%rd3, [_Z18lint3d_extract_gpuPfiiiiiS_PiS0_S0_S_S_S_S_S_S_S_S__param_7];
	ld.param.u64 	%rd6, [_Z18lint3d_extract_gpuPfiiiiiS_PiS0_S0_S_S_S_S_S_S_S_S__param_10];
	ld.param.u64 	%rd7, [_Z18lint3d_extract_gpuPfiiiiiS_PiS0_S0_S_S_S_S_S_S_S_S__param_11];
	ld.param.u64 	%rd8, [_Z18lint3d_extract_gpuPfiiiiiS_PiS0_S0_S_S_S_S_S_S_S_S__param_12];
	ld.param.u64 	%rd9, [_Z18lint3d_extract_gpuPfiiiiiS_PiS0_S0_S_S_S_S_S_S_S_S__param_13];
	ld.param.u64 	%rd11, [_Z18lint3d_extract_gpuPfiiiiiS_PiS0_S0_S_S_S_S_S_S_S_S__param_15];
	mov.u32 	%r7, %tid.x;
	mov.u32 	%r8, %ctaid.x;
	mov.u32 	%r9, %ntid.x;
	mad.lo.s32 	%r1, %r8, %r9, %r7;
	mul.lo.s32 	%r2, %r6, %r5;
	setp.ge.s32 	%p1, %r1, %r6;
	@%p1 bra 	$L__BB3_2;
	ld.param.u64 	%rd53, [_Z18lint3d_extract_gpuPfiiiiiS_PiS0_S0_S_S_S_S_S_S_S_S__param_17];
	ld.param.u64 	%rd52, [_Z18lint3d_extract_gpuPfiiiiiS_PiS0_S0_S_S_S_S_S_S_S_S__param_16];
	ld.param.u64 	%rd51, [_Z18lint3d_extract_gpuPfiiiiiS_PiS0_S0_S_S_S_S_S_S_S_S__param_14];
	ld.param.u64 	%rd50, [_Z18lint3d_extract_gpuPfiiiiiS_PiS0_S0_S_S_S_S_S_S_S_S__param_9];
	ld.param.u64 	%rd49, [_Z18lint3d_extract_gpuPfiiiiiS_PiS0_S0_S_S_S_S_S_S_S_S__param_8];
	ld.param.u64 	%rd48, [_Z18lint3d_extract_gpuPfiiiiiS_PiS0_S0_S_S_S_S_S_S_S_S__param_0];
	cvta.to.global.u64 	%rd14, %rd49;
	cvta.to.global.u64 	%rd15, %rd50;
	cvta.to.global.u64 	%rd16, %rd3;
	cvta.to.global.u64 	%rd17, %rd2;
	cvta.to.global.u64 	%rd18, %rd6;
	cvta.to.global.u64 	%rd19, %rd7;
	cvta.to.global.u64 	%rd20, %rd8;
	cvta.to.global.u64 	%rd21, %rd9;
	cvta.to.global.u64 	%rd22, %rd51;
	cvta.to.global.u64 	%rd23, %rd11;
	cvta.to.global.u64 	%rd24, %rd52;
	cvta.to.global.u64 	%rd25, %rd53;
	cvta.to.global.u64 	%rd26, %rd48;
	mul.wide.s32 	%rd27, %r1, 4;
	add.s64 	%rd28, %rd14, %rd27;
	ld.global.u32 	%r10, [%rd28];
	mul.lo.s32 	%r11, %r4, %r3;
	add.s64 	%rd29, %rd15, %rd27;
	ld.global.u32 	%r12, [%rd29];
	mul.lo.s32 	%r13, %r12, %r3;
	mad.lo.s32 	%r14, %r11, %r10, %r13;
	add.s64 	%rd30, %rd16, %rd27;
	ld.global.u32 	%r15, [%rd30];
	add.s32 	%r16, %r14, %r15;
	mul.wide.s32 	%rd31, %r16, 4;
	add.s64 	%rd32, %rd17, %rd31;
	ld.global.f32 	%f1, [%rd32];
	add.s64 	%rd33, %rd18, %rd27;
	ld.global.f32 	%f2, [%rd33];
	mul.wide.s32 	%rd34, %r3, 4;
	add.s64 	%rd35, %rd32, %rd34;
	ld.global.f32 	%f3, [%rd35];
	add.s64 	%rd36, %rd19, %rd27;
	ld.global.f32 	%f4, [%rd36];
	mul.f32 	%f5, %f3, %f4;
	fma.rn.f32 	%f6, %f1, %f2, %f5;
	ld.global.f32 	%f7, [%rd32+4];
	add.s64 	%rd37, %rd20, %rd27;
	ld.global.f32 	%f8, [%rd37];
	fma.rn.f32 	%f9, %f7, %f8, %f6;
	ld.global.f32 	%f10, [%rd35+4];
	add.s64 	%rd38, %rd21, %rd27;
	ld.global.f32 	%f11, [%rd38];
	fma.rn.f32 	%f12, %f10, %f11, %f9;
	mul.wide.s32 	%rd39, %r11, 4;
	add.s64 	%rd40, %rd32, %rd39;
	ld.global.f32 	%f13, [%rd40];
	add.s64 	%rd41, %rd22, %rd27;
	ld.global.f32 	%f14, [%rd41];
	fma.rn.f32 	%f15, %f13, %f14, %f12;
	add.s64 	%rd42, %rd40, %rd34;
	ld.global.f32 	%f16, [%rd42];
	add.s64 	%rd43, %rd23, %rd27;
	ld.global.f32 	%f17, [%rd43];
	fma.rn.f32 	%f18, %f16, %f17, %f15;
	ld.global.f32 	%f19, [%rd40+4];
	add.s64 	%rd44, %rd24, %rd27;
	ld.global.f32 	%f20, [%rd44];
	fma.rn.f32 	%f21, %f19, %f20, %f18;
	ld.global.f32 	%f22, [%rd42+4];
	add.s64 	%rd45, %rd25, %rd27;
	ld.global.f32 	%f23, [%rd45];
	fma.rn.f32 	%f24, %f22, %f23, %f21;
	add.s32 	%r17, %r2, %r1;
	mul.wide.s32 	%rd46, %r17, 4;
	add.s64 	%rd47, %rd26, %rd46;
	st.global.f32 	[%rd47], %f24;
$L__BB3_2:
	ret;

}
	// .globl	_Z8freeSurfPfiiii
.visible .entry _Z8freeSurfPfiiii(
	.param .u64 .ptr .align 1 _Z8freeSurfPfiiii_param_0,
	.param .u32 _Z8freeSurfPfiiii_param_1,
	.param .u32 _Z8freeSurfPfiiii_param_2,
	.param .u32 _Z8freeSurfPfiiii_param_3,
	.param .u32 _Z8freeSurfPfiiii_param_4
)
{
	.reg .pred 	%p<6>;
	.reg .b32 	%r<22>;
	.reg .b64 	%rd<5>;

	ld.param.u64 	%rd1, [_Z8freeSurfPfiiii_param_0];
	ld.param.u32 	%r4, [_Z8freeSurfPfiiii_param_1];
	ld.param.u32 	%r6, [_Z8freeSurfPfiiii_param_2];
	ld.param.u32 	%r5, [_Z8freeSurfPfiiii_param_3];
	ld.param.u32 	%r8, [_Z8freeSurfPfiiii_param_4];
	mov.u32 	%r9, %tid.x;
	mov.u32 	%r10, %ctaid.x;
	mov.u32 	%r11, %ntid.x;
	mad.lo.s32 	%r1, %r10, %r11, %r9;
	mov.u32 	%r12, %tid.y;
	mov.u32 	%r13, %ctaid.y;
	mov.u32 	%r14, %ntid.y;
	mad.lo.s32 	%r15, %r13, %r14, %r12;
	mov.u32 	%r16, %tid.z;
	mov.u32 	%r17, %ctaid.z;
	mov.u32 	%r18, %ntid.z;
	mad.lo.s32 	%r3, %r17, %r18, %r16;
	setp.ge.s32 	%p1, %r1, %r4;
	setp.ge.s32 	%p2, %r15, %r6;
	or.pred  	%p3, %p1, %p2;
	setp.ge.s32 	%p4, %r3, %r8;
	or.pred  	%p5, %p3, %p4;
	@%p5 bra 	$L__BB4_2;
	cvta.to.global.u64 	%rd2, %rd1;
	mad.lo.s32 	%r19, %r5, %r15, %r3;
	mad.lo.s32 	%r20, %r19, %r4, %r1;
	mul.wide.s32 	%rd3, %r20, 4;
	add.s64 	%rd4, %rd2, %rd3;
	mov.b32 	%r21, 0;
	st.global.u32 	[%rd4], %r21;
$L__BB4_2:
	ret;

}
	// .globl	_Z8onewayBCPfS_S_S_S_S_S_S_iii
.visible .entry _Z8onewayBCPfS_S_S_S_S_S_S_iii(
	.param .u64 .ptr .align 1 _Z8onewayBCPfS_S_S_S_S_S_S_iii_param_0,
	.param .u64 .ptr .align 1 _Z8onewayBCPfS_S_S_S_S_S_S_iii_param_1,
	.param .u64 .ptr .align 1 _Z8onewayBCPfS_S_S_S_S_S_S_iii_param_2,
	.param .u64 .ptr .align 1 _Z8onewayBCPfS_S_S_S_S_S_S_iii_param_3,
	.param .u64 .ptr .align 1 _Z8onewayBCPfS_S_S_S_S_S_S_iii_param_4,
	.param .u64 .ptr .align 1 _Z8onewayBCPfS_S_S_S_S_S_S_iii_param_5,
	.param .u64 .ptr .align 1 _Z8onewayBCPfS_S_S_S_S_S_S_iii_param_6,
	.param .u64 .ptr .align 1 _Z8onewayBCPfS_S_S_S_S_S_S_iii_param_7,
	.param .u32 _Z8onewayBCPfS_S_S_S_S_S_S_iii_param_8,
	.param .u32 _Z8onewayBCPfS_S_S_S_S_S_S_iii_param_9,
	.param .u32 _Z8onewayBCPfS_S_S_S_S_S_S_iii_param_10
)
{
	.reg .pred 	%p<12>;
	.reg .b32 	%r<39>;
	.reg .b32 	%f<37>;
	.reg .b64 	%rd<44>;

	ld.param.u64 	%rd10, [_Z8onewayBCPfS_S_S_S_S_S_S_iii_param_0];
	ld.param.u64 	%rd11, [_Z8onewayBCPfS_S_S_S_S_S_S_iii_param_1];
	ld.param.u64 	%rd12, [_Z8onewayBCPfS_S_S_S_S_S_S_iii_param_3];
	ld.param.u64 	%rd7, [_Z8onewayBCPfS_S_S_S_S_S_S_iii_param_4];
	ld.param.u64 	%rd9, [_Z8onewayBCPfS_S_S_S_S_S_S_iii_param_7];
	ld.param.u32 	%r8, [_Z8onewayBCPfS_S_S_S_S_S_S_iii_param_8];
	ld.param.u32 	%r11, [_Z8onewayBCPfS_S_S_S_S_S_S_iii_param_9];
	ld.param.u32 	%r10, [_Z8onewayBCPfS_S_S_S_S_S_S_iii_param_10];
	cvta.to.global.u64 	%rd1, %rd12;
	cvta.to.global.u64 	%rd2, %rd10;
	cvta.to.global.u64 	%rd3, %rd11;
	mov.u32 	%r12, %tid.x;
	mov.u32 	%r13, %ctaid.x;
	mov.u32 	%r14, %ntid.x;
	mad.lo.s32 	%r1, %r13, %r14, %r12;
	mov.u32 	%r15, %tid.y;
	mov.u32 	%r16, %ctaid.y;
	mov.u32 	%r17, %ntid.y;
	mad.lo.s32 	%r18, %r16, %r17, %r15;
	mov.u32 	%r19, %tid.z;
	mov.u32 	%r20, %ctaid.z;
	mov.u32 	%r21, %ntid.z;
	mad.lo.s32 	%r3, %r20, %r21, %r19;
	mul.lo.s32 	%r4, %r8, %r18;
	mul.lo.s32 	%r5, %r10, %r4;
	mul.lo.s32 	%r6, %r8, %r3;
	add.s32 	%r7, %r6, %r1;
	setp.ge.s32 	%p1, %r1, %r8;
	setp.ge.s32 	%p2, %r18, %r11;
	or.pred  	%p3, %p1, %p2;
	setp.ge.s32 	%p4, %r3, %r10;
	or.pred  	%p5, %p3, %p4;
	@%p5 bra 	$L__BB5_13;
	setp.gt.u32 	%p6, %r3, 4;
	add.s32 	%r22, %r7, %r5;
	mul.wide.s32 	%rd13, %r22, 4;
	add.s64 	%rd4, %rd3, %rd13;
	add.s64 	%rd5, %rd2, %rd13;
	@%p6 bra 	$L__BB5_3;
	ld.param.u64 	%rd42, [_Z8onewayBCPfS_S_S_S_S_S_S_iii_param_2];
	add.s32 	%r23, %r7, %r5;
	add.s32 	%r24, %r23, %r8;
	mul.wide.s32 	%rd14, %r24, 4;
	add.s64 	%rd15, %rd3, %rd14;
	ld.global.f32 	%f1, [%rd15];
	ld.global.f32 	%f2, [%rd4];
	add.s64 	%rd16, %rd2, %rd14;
	ld.global.f32 	%f3, [%rd16];
	sub.f32 	%f4, %f2, %f3;
	add.s32 	%r25, %r4, %r1;
	cvta.to.global.u64 	%rd17, %rd42;
	mul.wide.s32 	%rd18, %r25, 4;
	add.s64 	%rd19, %rd17, %rd18;
	ld.global.f32 	%f5, [%rd19];
	fma.rn.f32 	%f6, %f4, %f5, %f1;
	st.global.f32 	[%rd5], %f6;
$L__BB5_3:
	add.s32 	%r26, %r10, -5;
	setp.lt.s32 	%p7, %r3, %r26;
	@%p7 bra 	$L__BB5_5;
	sub.s32 	%r27, %r6, %r8;
	add.s32 	%r28, %r27, %r1;
	add.s32 	%r29, %r28, %r5;
	mul.wide.s32 	%rd20, %r29, 4;
	add.s64 	%rd21, %rd3, %rd20;
	ld.global.f32 	%f7, [%rd21];
	ld.global.f32 	%f8, [%rd4];
	add.s64 	%rd22, %rd2, %rd20;
	ld.global.f32 	%f9, [%rd22];
	sub.f32 	%f10, %f8, %f9;
	add.s32 	%r30, %r4, %r1;
	mul.wide.s32 	%rd23, %r30, 4;
	add.s64 	%rd24, %rd1, %rd23;
	ld.global.f32 	%f11, [%rd24];
	fma.rn.f32 	%f12, %f10, %f11, %f7;
	st.global.f32 	[%rd5], %f12;
$L__BB5_5:
	setp.gt.s32 	%p8, %r1, 4;
	@%p8 bra 	$L__BB5_7;
	ld.global.f32 	%f13, [%rd4+4];
	ld.global.f32 	%f14, [%rd4];
	ld.global.f32 	%f15, [%rd5+4];
	sub.f32 	%f16, %f14, %f15;
	mad.lo.s32 	%r31, %r10, %r18, %r3;
	cvta.to.global.u64 	%rd25, %rd7;
	mul.wide.u32 	%rd26, %r31, 4;
	add.s64 	%rd27, %rd25, %rd26;
	ld.global.f32 	%f17, [%rd27];
	fma.rn.f32 	%f18, %f16, %f17, %f13;
	st.global.f32 	[%rd5], %f18;
$L__BB5_7:
	add.s32 	%r32, %r8, -5;
	setp.lt.s32 	%p9, %r1, %r32;
	@%p9 bra 	$L__BB5_9;
	ld.global.f32 	%f19, [%rd4+-4];
	ld.global.f32 	%f20, [%rd4];
	ld.global.f32 	%f21, [%rd5+-4];
	sub.f32 	%f22, %f20, %f21;
	mad.lo.s32 	%r33, %r10, %r18, %r3;
	mul.wide.u32 	%rd28, %r33, 4;
	add.s64 	%rd29, %rd1, %rd28;
	ld.global.f32 	%f23, [%rd29];
	fma.rn.f32 	%f24, %f22, %f23, %f19;
	st.global.f32 	[%rd5], %f24;
$L__BB5_9:
	setp.gt.u32 	%p10, %r18, 4;
	@%p10 bra 	$L__BB5_11;
	ld.param.u64 	%rd43, [_Z8onewayBCPfS_S_S_S_S_S_S_iii_param_6];
	add.s32 	%r34, %r4, %r8;
	mad.lo.s32 	%r35, %r34, %r10, %r7;
	mul.wide.s32 	%rd30, %r35, 4;
	add.s64 	%rd31, %rd3, %rd30;
	ld.global.f32 	%f25, [%rd31];
	ld.global.f32 	%f26, [%rd4];
	add.s64 	%rd32, %rd2, %rd30;
	ld.global.f32 	%f27, [%rd32];
	sub.f32 	%f28, %f26, %f27;
	cvta.to.global.u64 	%rd33, %rd43;
	mul.wide.s32 	%rd34, %r7, 4;
	add.s64 	%rd35, %rd33, %rd34;
	ld.global.f32 	%f29, [%rd35];
	fma.rn.f32 	%f30, %f28, %f29, %f25;
	st.global.f32 	[%rd5], %f30;
$L__BB5_11:
	add.s32 	%r36, %r11, -5;
	setp.lt.s32 	%p11, %r18, %r36;
	@%p11 bra 	$L__BB5_13;
	sub.s32 	%r37, %r4, %r8;
	mad.lo.s32 	%r38, %r37, %r10, %r7;
	mul.wide.s32 	%rd36, %r38, 4;
	add.s64 	%rd37, %rd3, %rd36;
	ld.global.f32 	%f31, [%rd37];
	ld.global.f32 	%f32, [%rd4];
	add.s64 	%rd38, %rd2, %rd36;
	ld.global.f32 	%f33, [%rd38];
	sub.f32 	%f34, %f32, %f33;
	cvta.to.global.u64 	%rd39, %rd9;
	mul.wide.s32 	%rd40, %r7, 4;
	add.s64 	%rd41, %rd39, %rd40;
	ld.global.f32 	%f35, [%rd41];
	fma.rn.f32 	%f36, %f34, %f35, %f31;
	st.global.f32 	[%rd5], %f36;
$L__BB5_13:
	ret;

}
	// .globl	_Z12spongeKernelPfiiii
.visible .entry _Z12spongeKernelPfiiii(
	.param .u64 .ptr .align 1 _Z12spongeKernelPfiiii_param_0,
	.param .u32 _Z12spongeKernelPfiiii_param_1,
	.param .u32 _Z12spongeKernelPfiiii_param_2,
	.param .u32 _Z12spongeKernelPfiiii_param_3,
	.param .u32 _Z12spongeKernelPfiiii_param_4
)
{
	.reg .pred 	%p<60>;
	.reg .b32 	%r<113>;
	.reg .b32 	%f<9>;
	.reg .b64 	%rd<7>;
	.reg .b64 	%fd<119>;

	ld.param.u64 	%rd2, [_Z12spongeKernelPfiiii_param_0];
	ld.param.u32 	%r21, [_Z12spongeKernelPfiiii_param_1];
	ld.param.u32 	%r25, [_Z12spongeKernelPfiiii_param_2];
	ld.param.u32 	%r23, [_Z12spongeKernelPfiiii_param_3];
	ld.param.u32 	%r24, [_Z12spongeKernelPfiiii_param_4];
	cvta.to.global.u64 	%rd1, %rd2;
	mov.u32 	%r26, %tid.x;
	mov.u32 	%r27, %ctaid.x;
	mov.u32 	%r28, %ntid.x;
	mad.lo.s32 	%r1, %r27, %r28, %r26;
	mov.u32 	%r29, %tid.y;
	mov.u32 	%r30, %ctaid.y;
	mov.u32 	%r31, %ntid.y;
	mad.lo.s32 	%r32, %r30, %r31, %r29;
	mov.u32 	%r33, %tid.z;
	mov.u32 	%r34, %ctaid.z;
	mov.u32 	%r35, %ntid.z;
	mad.lo.s32 	%r3, %r34, %r35, %r33;
	setp.ge.s32 	%p1, %r1, %r21;
	setp.ge.s32 	%p2, %r32, %r25;
	or.pred  	%p3, %p1, %p2;
	setp.ge.s32 	%p4, %r3, %r23;
	or.pred  	%p5, %p3, %p4;
	@%p5 bra 	$L__BB6_23;
	mad.lo.s32 	%r36, %r23, %r32, %r3;
	mad.lo.s32 	%r4, %r36, %r21, %r1;
	min.s32 	%r37, %r1, %r32;
	min.s32 	%r38, %r3, %r37;
	setp.ge.s32 	%p6, %r38, %r24;
	@%p6 bra 	$L__BB6_12;
	setp.lt.s32 	%p36, %r32, %r24;
	setp.lt.s32 	%p37, %r1, %r24;
	selp.b32 	%r78, %r32, %r3, %p36;
	selp.b32 	%r79, %r1, %r78, %p37;
	sub.s32 	%r80, %r24, %r79;
	cvt.rn.f64.s32 	%fd73, %r80;
	add.f64 	%fd1, %fd73, 0dBFF0000000000000;
	{
	.reg .b32 %temp; 
	mov.b64 	{%temp, %r5}, %fd1;
	}
	mov.f64 	%fd74, 0d4000000000000000;
	{
	.reg .b32 %temp; 
	mov.b64 	{%temp, %r81}, %fd74;
	}
	and.b32  	%r7, %r81, 2146435072;
	setp.eq.s32 	%p38, %r7, 1062207488;
	abs.f64 	%fd2, %fd1;
	{ // callseq 2, 0
	.param .b64 param0;
	st.param.f64 	[param0], %fd2;
	.param .b64 retval0;
	call.uni (retval0), 
	__internal_accurate_pow, 
	(
	param0
	);
	ld.param.f64 	%fd75, [retval0];
	} // callseq 2
	setp.lt.s32 	%p39, %r5, 0;
	neg.f64 	%fd77, %fd75;
	selp.f64 	%fd78, %fd77, %fd75, %p38;
	selp.f64 	%fd112, %fd78, %fd75, %p39;
	setp.neu.f64 	%p40, %fd1, 0d0000000000000000;
	@%p40 bra 	$L__BB6_4;
	setp.eq.s32 	%p41, %r7, 1062207488;
	selp.b32 	%r82, %r5, 0, %p41;
	setp.lt.s32 	%p42, %r81, 0;
	or.b32  	%r83, %r82, 2146435072;
	selp.b32 	%r84, %r83, %r82, %p42;
	mov.b32 	%r85, 0;
	mov.b64 	%fd112, {%r85, %r84};
$L__BB6_4:
	add.f64 	%fd79, %fd1, 0d4000000000000000;
	{
	.reg .b32 %temp; 
	mov.b64 	{%temp, %r86}, %fd79;
	}
	and.b32  	%r87, %r86, 2146435072;
	setp.ne.s32 	%p43, %r87, 2146435072;
	setp.neu.f64 	%p44, %fd2, 0d7FF0000000000000;
	or.pred  	%p45, %p44, %p43;
	@%p45 bra 	$L__BB6_6;
	setp.lt.s32 	%p46, %r5, 0;
	setp.eq.s32 	%p47, %r7, 1062207488;
	setp.lt.s32 	%p48, %r81, 0;
	selp.b32 	%r89, 0, 2146435072, %p48;
	and.b32  	%r90, %r81, 2147483647;
	setp.ne.s32 	%p49, %r90, 1071644672;
	or.b32  	%r91, %r89, -2147483648;
	selp.b32 	%r92, %r91, %r89, %p49;
	selp.b32 	%r93, %r92, %r89, %p47;
	selp.b32 	%r94, %r93, %r89, %p46;
	mov.b32 	%r95, 0;
	mov.b64 	%fd112, {%r95, %r94};
$L__BB6_6:
	setp.eq.s32 	%p50, %r7, 1062207488;
	setp.eq.f64 	%p51, %fd1, 0d3FF0000000000000;
	mul.f64 	%fd80, %fd112, 0dBFBAF8E8A0000000;
	selp.f64 	%fd8, 0dBFBAF8E8A0000000, %fd80, %p51;
	cvt.rn.f64.s32 	%fd81, %r24;
	{
	.reg .b32 %temp; 
	mov.b64 	{%temp, %r8}, %fd81;
	}
	abs.f64 	%fd82, %fd81;
	{ // callseq 3, 0
	.param .b64 param0;
	st.param.f64 	[param0], %fd82;
	.param .b64 retval0;
	call.uni (retval0), 
	__internal_accurate_pow, 
	(
	param0
	);
	ld.param.f64 	%fd83, [retval0];
	} // callseq 3
	setp.lt.s32 	%p52, %r8, 0;
	neg.f64 	%fd85, %fd83;
	selp.f64 	%fd86, %fd85, %fd83, %p50;
	selp.f64 	%fd113, %fd86, %fd83, %p52;
	setp.ne.s32 	%p53, %r24, 0;
	@%p53 bra 	$L__BB6_8;
	setp.eq.s32 	%p54, %r7, 1062207488;
	selp.b32 	%r97, %r8, 0, %p54;
	setp.lt.s32 	%p55, %r81, 0;
	or.b32  	%r98, %r97, 2146435072;
	selp.b32 	%r99, %r98, %r97, %p55;
	mov.b32 	%r100, 0;
	mov.b64 	%fd113, {%r100, %r99};
$L__BB6_8:
	setp.eq.s32 	%p56, %r24, 1;
	selp.f64 	%fd87, 0d3FF0000000000000, %fd113, %p56;
	div.rn.f64 	%fd12, %fd8, %fd87;
	abs.f64 	%fd13, %fd12;
	neg.f64 	%fd88, %fd13;
	fma.rn.f64 	%fd89, %fd13, 0dBFF71547652B82FE, 0d4338000000000000;
	{
	.reg .b32 %temp; 
	mov.b64 	{%r9, %temp}, %fd89;
	}
	mov.f64 	%fd90, 0dC338000000000000;
	add.rn.f64 	%fd91, %fd89, %fd90;
	fma.rn.f64 	%fd92, %fd91, 0dBFE62E42FEFA39EF, %fd88;
	fma.rn.f64 	%fd93, %fd91, 0dBC7ABC9E3B39803F, %fd92;
	fma.rn.f64 	%fd94, %fd93, 0d3E5ADE1569CE2BDF, 0d3E928AF3FCA213EA;
	fma.rn.f64 	%fd95, %fd94, %fd93, 0d3EC71DEE62401315;
	fma.rn.f64 	%fd96, %fd95, %fd93, 0d3EFA01997C89EB71;
	fma.rn.f64 	%fd97, %fd96, %fd93, 0d3F2A01A014761F65;
	fma.rn.f64 	%fd98, %fd97, %fd93, 0d3F56C16C1852B7AF;
	fma.rn.f64 	%fd99, %fd98, %fd93, 0d3F81111111122322;
	fma.rn.f64 	%fd100, %fd99, %fd93, 0d3FA55555555502A1;
	fma.rn.f64 	%fd101, %fd100, %fd93, 0d3FC5555555555511;
	fma.rn.f64 	%fd102, %fd101, %fd93, 0d3FE000000000000B;
	fma.rn.f64 	%fd103, %fd102, %fd93, 0d3FF0000000000000;
	fma.rn.f64 	%fd104, %fd103, %fd93, 0d3FF0000000000000;
	{
	.reg .b32 %temp; 
	mov.b64 	{%r10, %temp}, %fd104;
	}
	{
	.reg .b32 %temp; 
	mov.b64 	{%temp, %r11}, %fd104;
	}
	shl.b32 	%r101, %r9, 20;
	add.s32 	%r102, %r101, %r11;
	mov.b64 	%fd114, {%r10, %r102};
	{
	.reg .b32 %temp; 
	mov.b64 	{%temp, %r103}, %fd88;
	}
	mov.b32 	%f6, %r103;
	abs.f32 	%f1, %f6;
	setp.lt.f32 	%p57, %f1, 0f4086232B;
	@%p57 bra 	$L__BB6_11;
	setp.ne.f64 	%p58, %fd12, 0d0000000000000000;
	mov.f64 	%fd105, 0d7FF0000000000000;
	sub.f64 	%fd106, %fd105, %fd13;
	selp.f64 	%fd114, 0d0000000000000000, %fd106, %p58;
	setp.geu.f32 	%p59, %f1, 0f40874800;
	@%p59 bra 	$L__BB6_11;
	shr.u32 	%r104, %r9, 31;
	add.s32 	%r105, %r9, %r104;
	shr.s32 	%r106, %r105, 1;
	shl.b32 	%r107, %r106, 20;
	add.s32 	%r108, %r11, %r107;
	mov.b64 	%fd107, {%r10, %r108};
	sub.s32 	%r109, %r9, %r106;
	shl.b32 	%r110, %r109, 20;
	add.s32 	%r111, %r110, 1072693248;
	mov.b32 	%r112, 0;
	mov.b64 	%fd108, {%r112, %r111};
	mul.f64 	%fd114, %fd108, %fd107;
$L__BB6_11:
	mul.wide.s32 	%rd5, %r4, 4;
	add.s64 	%rd6, %rd1, %rd5;
	ld.global.f32 	%f7, [%rd6];
	cvt.f64.f32 	%fd109, %f7;
	mul.f64 	%fd110, %fd114, %fd109;
	cvt.rn.f32.f64 	%f8, %fd110;
	st.global.f32 	[%rd6], %f8;
	bra.uni 	$L__BB6_23;
$L__BB6_12:
	sub.s32 	%r12, %r21, %r24;
	setp.le.s32 	%p7, %r1, %r12;
	sub.s32 	%r13, %r25, %r24;
	setp.le.s32 	%p8, %r32, %r13;
	and.pred  	%p9, %p7, %p8;
	sub.s32 	%r39, %r23, %r24;
	setp.le.s32 	%p10, %r3, %r39;
	and.pred  	%p11, %p9, %p10;
	@%p11 bra 	$L__BB6_23;
	setp.gt.s32 	%p12, %r32, %r13;
	setp.gt.s32 	%p13, %r1, %r12;
	sub.s32 	%r40, %r1, %r21;
	sub.s32 	%r41, %r32, %r25;
	sub.s32 	%r42, %r3, %r23;
	selp.b32 	%r43, %r41, %r42, %p12;
	selp.b32 	%r44, %r40, %r43, %p13;
	add.s32 	%r45, %r44, %r24;
	cvt.rn.f64.s32 	%fd35, %r45;
	add.f64 	%fd18, %fd35, 0dBFF0000000000000;
	{
	.reg .b32 %temp; 
	mov.b64 	{%temp, %r14}, %fd18;
	}
	mov.f64 	%fd36, 0d4000000000000000;
	{
	.reg .b32 %temp; 
	mov.b64 	{%temp, %r46}, %fd36;
	}
	and.b32  	%r16, %r46, 2146435072;
	setp.eq.s32 	%p14, %r16, 1062207488;
	abs.f64 	%fd19, %fd18;
	{ // callseq 0, 0
	.param .b64 param0;
	st.param.f64 	[param0], %fd19;
	.param .b64 retval0;
	call.uni (retval0), 
	__internal_accurate_pow, 
	(
	param0
	);
	ld.param.f64 	%fd37, [retval0];
	} // callseq 0
	setp.lt.s32 	%p15, %r14, 0;
	neg.f64 	%fd39, %fd37;
	selp.f64 	%fd40, %fd39, %fd37, %p14;
	selp.f64 	%fd116, %fd40, %fd37, %p15;
	setp.neu.f64 	%p16, %fd18, 0d0000000000000000;
	@%p16 bra 	$L__BB6_15;
	setp.eq.s32 	%p17, %r16, 1062207488;
	selp.b32 	%r47, %r14, 0, %p17;
	setp.lt.s32 	%p18, %r46, 0;
	or.b32  	%r48, %r47, 2146435072;
	selp.b32 	%r49, %r48, %r47, %p18;
	mov.b32 	%r50, 0;
	mov.b64 	%fd116, {%r50, %r49};
$L__BB6_15:
	add.f64 	%fd41, %fd18, 0d4000000000000000;
	{
	.reg .b32 %temp; 
	mov.b64 	{%temp, %r51}, %fd41;
	}
	and.b32  	%r52, %r51, 2146435072;
	setp.ne.s32 	%p19, %r52, 2146435072;
	setp.neu.f64 	%p20, %fd19, 0d7FF0000000000000;
	or.pred  	%p21, %p20, %p19;
	@%p21 bra 	$L__BB6_17;
	setp.lt.s32 	%p22, %r14, 0;
	setp.eq.s32 	%p23, %r16, 1062207488;
	setp.lt.s32 	%p24, %r46, 0;
	selp.b32 	%r54, 0, 2146435072, %p24;
	and.b32  	%r55, %r46, 2147483647;
	setp.ne.s32 	%p25, %r55, 1071644672;
	or.b32  	%r56, %r54, -2147483648;
	selp.b32 	%r57, %r56, %r54, %p25;
	selp.b32 	%r58, %r57, %r54, %p23;
	selp.b32 	%r59, %r58, %r54, %p22;
	mov.b32 	%r60, 0;
	mov.b64 	%fd116, {%r60, %r59};
$L__BB6_17:
	setp.eq.s32 	%p26, %r16, 1062207488;
	setp.eq.f64 	%p27, %fd18, 0d3FF0000000000000;
	mul.f64 	%fd42, %fd116, 0dBFBAF8E8A0000000;
	selp.f64 	%fd25, 0dBFBAF8E8A0000000, %fd42, %p27;
	cvt.rn.f64.s32 	%fd43, %r24;
	{
	.reg .b32 %temp; 
	mov.b64 	{%temp, %r17}, %fd43;
	}
	abs.f64 	%fd44, %fd43;
	{ // callseq 1, 0
	.param .b64 param0;
	st.param.f64 	[param0], %fd44;
	.param .b64 retval0;
	call.uni (retval0), 
	__internal_accurate_pow, 
	(
	param0
	);
	ld.param.f64 	%fd45, [retval0];
	} // callseq 1
	setp.lt.s32 	%p28, %r17, 0;
	neg.f64 	%fd47, %fd45;
	selp.f64 	%fd48, %fd47, %fd45, %p26;
	selp.f64 	%fd117, %fd48, %fd45, %p28;
	setp.ne.s32 	%p29, %r24, 0;
	@%p29 bra 	$L__BB6_19;
	setp.eq.s32 	%p30, %r16, 1062207488;
	selp.b32 	%r62, %r17, 0, %p30;
	setp.lt.s32 	%p31, %r46, 0;
	or.b32  	%r63, %r62, 2146435072;
	selp.b32 	%r64, %r63, %r62, %p31;
	mov.b32 	%r65, 0;
	mov.b64 	%fd117, {%r65, %r64};
$L__BB6_19:
	setp.eq.s32 	%p32, %r24, 1;
	selp.f64 	%fd49, 0d3FF0000000000000, %fd117, %p32;
	div.rn.f64 	%fd29, %fd25, %fd49;
	abs.f64 	%fd30, %fd29;
	neg.f64 	%fd50, %fd30;
	fma.rn.f64 	%fd51, %fd30, 0dBFF71547652B82FE, 0d4338000000000000;
	{
	.reg .b32 %temp; 
	mov.b64 	{%r18, %temp}, %fd51;
	}
	mov.f64 	%fd52, 0dC338000000000000;
	add.rn.f64 	%fd53, %fd51, %fd52;
	fma.rn.f64 	%fd54, %fd53, 0dBFE62E42FEFA39EF, %fd50;
	fma.rn.f64 	%fd55, %fd53, 0dBC7ABC9E3B39803F, %fd54;
	fma.rn.f64 	%fd56, %fd55, 0d3E5ADE1569CE2BDF, 0d3E928AF3FCA213EA;
	fma.rn.f64 	%fd57, %fd56, %fd55, 0d3EC71DEE62401315;
	fma.rn.f64 	%fd58, %fd57, %fd55, 0d3EFA01997C89EB71;
	fma.rn.f64 	%fd59, %fd58, %fd55, 0d3F2A01A014761F65;
	fma.rn.f64 	%fd60, %fd59, %fd55, 0d3F56C16C1852B7AF;
	fma.rn.f64 	%fd61, %fd60, %fd55, 0d3F81111111122322;
	fma.rn.f64 	%fd62, %fd61, %fd55, 0d3FA55555555502A1;
	fma.rn.f64 	%fd63, %fd62, %fd55, 0d3FC5555555555511;
	fma.rn.f64 	%fd64, %fd63, %fd55, 0d3FE000000000000B;
	fma.rn.f64 	%fd65, %fd64, %fd55, 0d3FF0000000000000;
	fma.rn.f64 	%fd66, %fd65, %fd55, 0d3FF0000000000000;
	{
	.reg .b32 %temp; 
	mov.b64 	{%r19, %temp}, %fd66;
	}
	{
	.reg .b32 %temp; 
	mov.b64 	{%temp, %r20}, %fd66;
	}
	shl.b32 	%r66, %r18, 20;
	add.s32 	%r67, %r66, %r20;
	mov.b64 	%fd118, {%r19, %r67};
	{
	.reg .b32 %temp; 
	mov.b64 	{%temp, %r68}, %fd50;
	}
	mov.b32 	%f3, %r68;
	abs.f32 	%f2, %f3;
	setp.lt.f32 	%p33, %f2, 0f4086232B;
	@%p33 bra 	$L__BB6_22;
	setp.ne.f64 	%p34, %fd29, 0d0000000000000000;
	mov.f64 	%fd67, 0d7FF0000000000000;
	sub.f64 	%fd68, %fd67, %fd30;
	selp.f64 	%fd118, 0d0000000000000000, %fd68, %p34;
	setp.geu.f32 	%p35, %f2, 0f40874800;
	@%p35 bra 	$L__BB6_22;
	shr.u32 	%r69, %r18, 31;
	add.s32 	%r70, %r18, %r69;
	shr.s32 	%r71, %r70, 1;
	shl.b32 	%r72, %r71, 20;
	add.s32 	%r73, %r20, %r72;
	mov.b64 	%fd69, {%r19, %r73};
	sub.s32 	%r74, %r18, %r71;
	shl.b32 	%r75, %r74, 20;
	add.s32 	%r76, %r75, 1072693248;
	mov.b32 	%r77, 0;
	mov.b64 	%fd70, {%r77, %r76};
	mul.f64 	%fd118, %fd70, %fd69;
$L__BB6_22:
	mul.wide.s32 	%rd3, %r4, 4;
	add.s64 	%rd4, %rd1, %rd3;
	ld.global.f32 	%f4, [%rd4];
	cvt.f64.f32 	%fd71, %f4;
	mul.f64 	%fd72, %fd118, %fd71;
	cvt.rn.f32.f64 	%f5, %fd72;
	st.global.f32 	[%rd4], %f5;
$L__BB6_23:
	ret;

}
.func  (.param .b64 func_retval0) __internal_accurate_pow(
	.param .b64 __internal_accurate_pow_param_0
)
{
	.reg .pred 	%p<8>;
	.reg .b32 	%r<49>;
	.reg .b32 	%f<3>;
	.reg .b64 	%fd<109>;

	ld.param.f64 	%fd10, [__internal_accurate_pow_param_0];
	{
	.reg .b32 %temp; 
	mov.b64 	{%temp, %r46}, %fd10;
	}
	{
	.reg .b32 %temp; 
	mov.b64 	{%r45, %temp}, %fd10;
	}
	shr.u32 	%r47, %r46, 20;
	setp.gt.u32 	%p1, %r46, 1048575;
	@%p1 bra 	$L__BB7_2;
	mul.f64 	%fd11, %fd10, 0d4350000000000000;
	{
	.reg .b32 %temp; 
	mov.b64 	{%temp, %r46}, %fd11;
	}
	{
	.reg .b32 %temp; 
	mov.b64 	{%r45, %temp}, %fd11;
	}
	shr.u32 	%r16, %r46, 20;
	add.s32 	%r47, %r16, -54;
$L__BB7_2:
	add.s32 	%r48, %r47, -1023;
	and.b32  	%r17, %r46, -2146435073;
	or.b32  	%r18, %r17, 1072693248;
	mov.b64 	%fd107, {%r45, %r18};
	setp.lt.u32 	%p2, %r18, 1073127583;
	@%p2 bra 	$L__BB7_4;
	{
	.reg .b32 %temp; 
	mov.b64 	{%r19, %temp}, %fd107;
	}
	{
	.reg .b32 %temp; 
	mov.b64 	{%temp, %r20}, %fd107;
	}
	add.s32 	%r21, %r20, -1048576;
	mov.b64 	%fd107, {%r19, %r21};
	add.s32 	%r48, %r47, -1022;
$L__BB7_4:
	add.f64 	%fd12, %fd107, 0dBFF0000000000000;
	add.f64 	%fd13, %fd107, 0d3FF0000000000000;
	rcp.approx.ftz.f64 	%fd14, %fd13;
	neg.f64 	%fd15, %fd13;
	fma.rn.f64 	%fd16, %fd15, %fd14, 0d3FF0000000000000;
	fma.rn.f64 	%fd17, %fd16, %fd16, %fd16;
	fma.rn.f64 	%fd18, %fd17, %fd14, %fd14;
	mul.f64 	%fd19, %fd12, %fd18;
	fma.rn.f64 	%fd20, %fd12, %fd18, %fd19;
	mul.f64 	%fd21, %fd20, %fd20;
	fma.rn.f64 	%fd22, %fd21, 0d3EB0F5FF7D2CAFE2, 0d3ED0F5D241AD3B5A;
	fma.rn.f64 	%fd23, %fd22, %fd21, 0d3EF3B20A75488A3F;
	fma.rn.f64 	%fd24, %fd23, %fd21, 0d3F1745CDE4FAECD5;
	fma.rn.f64 	%fd25, %fd24, %fd21, 0d3F3C71C7258A578B;
	fma.rn.f64 	%fd26, %fd25, %fd21, 0d3F6249249242B910;
	fma.rn.f64 	%fd27, %fd26, %fd21, 0d3F89999999999DFB;
	sub.f64 	%fd28, %fd12, %fd20;
	add.f64 	%fd29, %fd28, %fd28;
	neg.f64 	%fd30, %fd20;
	fma.rn.f64 	%fd31, %fd30, %fd12, %fd29;
	mul.f64 	%fd32, %fd18, %fd31;
	fma.rn.f64 	%fd33, %fd21, %fd27, 0d3FB5555555555555;
	mov.f64 	%fd34, 0d3FB5555555555555;
	sub.f64 	%fd35, %fd34, %fd33;
	fma.rn.f64 	%fd36, %fd21, %fd27, %fd35;
	add.f64 	%fd37, %fd36, 0dBC46A4CB00B9E7B0;
	add.f64 	%fd38, %fd33, %fd37;
	sub.f64 	%fd39, %fd33, %fd38;
	add.f64 	%fd40, %fd37, %fd39;
	mul.rn.f64 	%fd41, %fd20, %fd20;
	neg.f64 	%fd42, %fd41;
	fma.rn.f64 	%fd43, %fd20, %fd20, %fd42;
	{
	.reg .b32 %temp; 
	mov.b64 	{%r22, %temp}, %fd32;
	}
	{
	.reg .b32 %temp; 
	mov.b64 	{%temp, %r23}, %fd32;
	}
	add.s32 	%r24, %r23, 1048576;
	mov.b64 	%fd44, {%r22, %r24};
	fma.rn.f64 	%fd45, %fd20, %fd44, %fd43;
	mul.rn.f64 	%fd46, %fd41, %fd20;
	neg.f64 	%fd47, %fd46;
	fma.rn.f64 	%fd48, %fd41, %fd20, %fd47;
	fma.rn.f64 	%fd49, %fd41, %fd32, %fd48;
	fma.rn.f64 	%fd50, %fd45, %fd20, %fd49;
	mul.rn.f64 	%fd51, %fd38, %fd46;
	neg.f64 	%fd52, %fd51;
	fma.rn.f64 	%fd53, %fd38, %fd46, %fd52;
	fma.rn.f64 	%fd54, %fd38, %fd50, %fd53;
	fma.rn.f64 	%fd55, %fd40, %fd46, %fd54;
	add.f64 	%fd56, %fd51, %fd55;
	sub.f64 	%fd57, %fd51, %fd56;
	add.f64 	%fd58, %fd55, %fd57;
	add.f64 	%fd59, %fd20, %fd56;
	sub.f64 	%fd60, %fd20, %fd59;
	add.f64 	%fd61, %fd56, %fd60;
	add.f64 	%fd62, %fd58, %fd61;
	add.f64 	%fd63, %fd32, %fd62;
	add.f64 	%fd64, %fd59, %fd63;
	sub.f64 	%fd65, %fd59, %fd64;
	add.f64 	%fd66, %fd63, %fd65;
	xor.b32  	%r25, %r48, -2147483648;
	mov.b32 	%r26, 1127219200;
	mov.b64 	%fd67, {%r25, %r26};
	mov.b32 	%r27, -2147483648;
	mov.b64 	%fd68, {%r27, %r26};
	sub.f64 	%fd69, %fd67, %fd68;
	fma.rn.f64 	%fd70, %fd69, 0d3FE62E42FEFA39EF, %fd64;
	fma.rn.f64 	%fd71, %fd69, 0dBFE62E42FEFA39EF, %fd70;
	sub.f64 	%fd72, %fd71, %fd64;
	sub.f64 	%fd73, %fd66, %fd72;
	fma.rn.f64 	%fd74, %fd69, 0d3C7ABC9E3B39803F, %fd73;
	add.f64 	%fd75, %fd70, %fd74;
	sub.f64 	%fd76, %fd70, %fd75;
	add.f64 	%fd77, %fd74, %fd76;
	mov.f64 	%fd78, 0d4000000000000000;
	{
	.reg .b32 %temp; 
	mov.b64 	{%temp, %r28}, %fd78;
	}
	{
	.reg .b32 %temp; 
	mov.b64 	{%r29, %temp}, %fd78;
	}
	shl.b32 	%r30, %r28, 1;
	setp.gt.u32 	%p3, %r30, -33554433;
	and.b32  	%r31, %r28, -15728641;
	selp.b32 	%r32, %r31, %r28, %p3;
	mov.b64 	%fd79, {%r29, %r32};
	mul.rn.f64 	%fd80, %fd75, %fd79;
	neg.f64 	%fd81, %fd80;
	fma.rn.f64 	%fd82, %fd75, %fd79, %fd81;
	fma.rn.f64 	%fd83, %fd77, %fd79, %fd82;
	add.f64 	%fd4, %fd80, %fd83;
	sub.f64 	%fd84, %fd80, %fd4;
	add.f64 	%fd5, %fd83, %fd84;
	fma.rn.f64 	%fd85, %fd4, 0d3FF71547652B82FE, 0d4338000000000000;
	{
	.reg .b32 %temp; 
	mov.b64 	{%r13, %temp}, %fd85;
	}
	mov.f64 	%fd86, 0dC338000000000000;
	add.rn.f64 	%fd87, %fd85, %fd86;
	fma.rn.f64 	%fd88, %fd87, 0dBFE62E42FEFA39EF, %fd4;
	fma.rn.f64 	%fd89, %fd87, 0dBC7ABC9E3B39803F, %fd88;
	fma.rn.f64 	%fd90, %fd89, 0d3E5ADE1569CE2BDF, 0d3E928AF3FCA213EA;
	fma.rn.f64 	%fd91, %fd90, %fd89, 0d3EC71DEE62401315;
	fma.rn.f64 	%fd92, %fd91, %fd89, 0d3EFA01997C89EB71;
	fma.rn.f64 	%fd93, %fd92, %fd89, 0d3F2A01A014761F65;
	fma.rn.f64 	%fd94, %fd93, %fd89, 0d3F56C16C1852B7AF;
	fma.rn.f64 	%fd95, %fd94, %fd89, 0d3F81111111122322;
	fma.rn.f64 	%fd96, %fd95, %fd89, 0d3FA55555555502A1;
	fma.rn.f64 	%fd97, %fd96, %fd89, 0d3FC5555555555511;
	fma.rn.f64 	%fd98, %fd97, %fd89, 0d3FE000000000000B;
	fma.rn.f64 	%fd99, %fd98, %fd89, 0d3FF0000000000000;
	fma.rn.f64 	%fd100, %fd99, %fd89, 0d3FF0000000000000;
	{
	.reg .b32 %temp; 
	mov.b64 	{%r14, %temp}, %fd100;
	}
	{
	.reg .b32 %temp; 
	mov.b64 	{%temp, %r15}, %fd100;
	}
	shl.b32 	%r33, %r13, 20;
	add.s32 	%r34, %r33, %r15;
	mov.b64 	%fd108, {%r14, %r34};
	{
	.reg .b32 %temp; 
	mov.b64 	{%temp, %r35}, %fd4;
	}
	mov.b32 	%f2, %r35;
	abs.f32 	%f1, %f2;
	setp.lt.f32 	%p4, %f1, 0f4086232B;
	@%p4 bra 	$L__BB7_7;
	setp.lt.f64 	%p5, %fd4, 0d0000000000000000;
	add.f64 	%fd101, %fd4, 0d7FF0000000000000;
	selp.f64 	%fd108, 0d0000000000000000, %fd101, %p5;
	setp.geu.f32 	%p6, %f1, 0f40874800;
	@%p6 bra 	$L__BB7_7;
	shr.u32 	%r36, %r13, 31;
	add.s32 	%r37, %r13, %r36;
	shr.s32 	%r38, %r37, 1;
	shl.b32 	%r39, %r38, 20;
	add.s32 	%r40, %r15, %r39;
	mov.b64 	%fd102, {%r14, %r40};
	sub.s32 	%r41, %r13, %r38;
	shl.b32 	%r42, %r41, 20;
	add.s32 	%r43, %r42, 1072693248;
	mov.b32 	%r44, 0;
	mov.b64 	%fd103, {%r44, %r43};
	mul.f64 	%fd108, %fd103, %fd102;
$L__BB7_7:
	abs.f64 	%fd104, %fd108;
	setp.eq.f64 	%p7, %fd104, 0d7FF0000000000000;
	fma.rn.f64 	%fd105, %fd108, %fd5, %fd108;
	selp.f64 	%fd106, %fd108, %fd105, %p7;
	st.param.f64 	[func_retval0], %fd106;
	ret;

}


// ===== COMPILED SASS (sm_100) =====

	.target	sm_100

	.elftype	@"ET_EXEC"


//--------------------- .note.nv.tkinfo           --------------------------
	.section	.note.nv.tkinfo,"",@"SHT_NOTE"
	.sectionflags	@"SHF_NOTE_NV_TKINFO"
	.tkinfo
        /*0018*/ 	.word	0x00000002
        /*0030*/ 	.string	""
        /*0030*/ 	.string	"ptxas"
        /*0030*/ 	.string	"Cuda compilation tools, release 13.0, V13.0.88"
        /*0030*/ 	.string	"Build cuda_13.0.r13.0/compiler.36424714_0"
        /*0030*/ 	.string	"-arch sm_100 -m 64 "



//--------------------- .note.nv.cuinfo           --------------------------
	.section	.note.nv.cuinfo,"",@"SHT_NOTE"
	.sectionflags	@"SHF_NOTE_NV_CUINFO"
        /*0018*/ 	.short	0x0002
        /*001a*/ 	.short	0x0064
        /*001c*/ 	.short	0x0082
	.zero		2


//--------------------- .nv.info                  --------------------------
	.section	.nv.info,"",@"SHT_CUDA_INFO"
	.align	4


	//----- nvinfo : EIATTR_REGCOUNT
	.align		4
        /*0000*/ 	.byte	0x04, 0x2f
        /*0002*/ 	.short	(.L_1 - .L_0)
	.align		4
.L_0:
        /*0004*/ 	.word	index@(_Z15lint3d_bell_gpuPfS_S_S_S_S_S_S_S_S_S_PiS0_S0_iiiiiii)
        /*0008*/ 	.word	0x00000020


	//----- nvinfo : EIATTR_FRAME_SIZE
	.align		4
.L_1:
        /*000c*/ 	.byte	0x04, 0x11
        /*000e*/ 	.short	(.L_3 - .L_2)
	.align		4
.L_2:
        /*0010*/ 	.word	index@(_Z15lint3d_bell_gpuPfS_S_S_S_S_S_S_S_S_S_PiS0_S0_iiiiiii)
        /*0014*/ 	.word	0x00000000


	//----- nvinfo : EIATTR_REGCOUNT
	.align		4
.L_3:
        /*0018*/ 	.byte	0x04, 0x2f
        /*001a*/ 	.short	(.L_5 - .L_4)
	.align		4
.L_4:
        /*001c*/ 	.word	index@(_Z5solvePfS_S_S_ffffiii)
        /*0020*/ 	.word	0x00000018


	//----- nvinfo : EIATTR_FRAME_SIZE
	.align		4
.L_5:
        /*0024*/ 	.byte	0x04, 0x11
        /*0026*/ 	.short	(.L_7 - .L_6)
	.align		4
.L_6:
        /*0028*/ 	.word	index@($__internal_1_$__cuda_sm3x_div_rn_noftz_f32_slowpath)
        /*002c*/ 	.word	0x00000000


	//----- nvinfo : EIATTR_FRAME_SIZE
	.align		4
.L_7:
        /*0030*/ 	.byte	0x04, 0x11
        /*0032*/ 	.short	(.L_9 - .L_8)
	.align		4
.L_8:
        /*0034*/ 	.word	index@(_Z5solvePfS_S_S_ffffiii)
        /*0038*/ 	.word	0x00000000


	//----- nvinfo : EIATTR_REGCOUNT
	.align		4
.L_9:
        /*003c*/ 	.byte	0x04, 0x2f
        /*003e*/ 	.short	(.L_11 - .L_10)
	.align		4
.L_10:
        /*0040*/ 	.word	index@(_Z5shiftPfS_S_iii)
        /*0044*/ 	.word	0x0000000e


	//----- nvinfo : EIATTR_FRAME_SIZE
	.align		4
.L_11:
        /*0048*/ 	.byte	0x04, 0x11
        /*004a*/ 	.short	(.L_13 - .L_12)
	.align		4
.L_12:
        /*004c*/ 	.word	index@(_Z5shiftPfS_S_iii)
        /*0050*/ 	.word	0x00000000


	//----- nvinfo : EIATTR_REGCOUNT
	.align		4
.L_13:
        /*0054*/ 	.byte	0x04, 0x2f
        /*0056*/ 	.short	(.L_15 - .L_14)
	.align		4
.L_14:
        /*0058*/ 	.word	index@(_Z18lint3d_extract_gpuPfiiiiiS_PiS0_S0_S_S_S_S_S_S_S_S_)
        /*005c*/ 	.word	0x00000020


	//----- nvinfo : EIATTR_FRAME_SIZE
	.align		4
.L_15:
        /*0060*/ 	.byte	0x04, 0x11
        /*0062*/ 	.short	(.L_17 - .L_16)
	.align		4
.L_16:
        /*0064*/ 	.word	index@(_Z18lint3d_extract_gpuPfiiiiiS_PiS0_S0_S_S_S_S_S_S_S_S_)
        /*0068*/ 	.word	0x00000000


	//----- nvinfo : EIATTR_REGCOUNT
	.align		4
.L_17:
        /*006c*/ 	.byte	0x04, 0x2f
        /*006e*/ 	.short	(.L_19 - .L_18)
	.align		4
.L_18:
        /*0070*/ 	.word	index@(_Z8freeSurfPfiiii)
        /*0074*/ 	.word	0x0000000a


	//----- nvinfo : EIATTR_FRAME_SIZE
	.align		4
.L_19:
        /*0078*/ 	.byte	0x04, 0x11
        /*007a*/ 	.short	(.L_21 - .L_20)
	.align		4
.L_20:
        /*007c*/ 	.word	index@(_Z8freeSurfPfiiii)
        /*0080*/ 	.word	0x00000000


	//----- nvinfo : EIATTR_REGCOUNT
	.align		4
.L_21:
        /*0084*/ 	.byte	0x04, 0x2f
        /*0086*/ 	.short	(.L_23 - .L_22)
	.align		4
.L_22:
        /*0088*/ 	.word	index@(_Z8onewayBCPfS_S_S_S_S_S_S_iii)
        /*008c*/ 	.word	0x00000020


	//----- nvinfo : EIATTR_FRAME_SIZE
	.align		4
.L_23:
        /*0090*/ 	.byte	0x04, 0x11
        /*0092*/ 	.short	(.L_25 - .L_24)
	.align		4
.L_24:
        /*0094*/ 	.word	index@(_Z8onewayBCPfS_S_S_S_S_S_S_iii)
        /*0098*/ 	.word	0x00000000


	//----- nvinfo : EIATTR_REGCOUNT
	.align		4
.L_25:
        /*009c*/ 	.byte	0x04, 0x2f
        /*009e*/ 	.short	(.L_27 - .L_26)
	.align		4
.L_26:
        /*00a0*/ 	.word	index@(_Z12spongeKernelPfiiii)
        /*00a4*/ 	.word	0x0000001e


	//----- nvinfo : EIATTR_FRAME_SIZE
	.align		4
.L_27:
        /*00a8*/ 	.byte	0x04, 0x11
        /*00aa*/ 	.short	(.L_29 - .L_28)
	.align		4
.L_28:
        /*00ac*/ 	.word	index@($_Z12spongeKernelPfiiii$__internal_accurate_pow)
        /*00b0*/ 	.word	0x00000000


	//----- nvinfo : EIATTR_FRAME_SIZE
	.align		4
.L_29:
        /*00b4*/ 	.byte	0x04, 0x11
        /*00b6*/ 	.short	(.L_31 - .L_30)
	.align		4
.L_30:
        /*00b8*/ 	.word	index@($__internal_0_$__cuda_sm20_div_rn_f64_full)
        /*00bc*/ 	.word	0x00000000


	//----- nvinfo : EIATTR_FRAME_SIZE
	.align		4
.L_31:
        /*00c0*/ 	.byte	0x04, 0x11
        /*00c2*/ 	.short	(.L_33 - .L_32)
	.align		4
.L_32:
        /*00c4*/ 	.word	index@(_Z12spongeKernelPfiiii)
        /*00c8*/ 	.word	0x00000000


	//----- nvinfo : EIATTR_MIN_STACK_SIZE
	.align		4
.L_33:
        /*00cc*/ 	.byte	0x04, 0x12
        /*00ce*/ 	.short	(.L_35 - .L_34)
	.align		4
.L_34:
        /*00d0*/ 	.word	index@(_Z12spongeKernelPfiiii)
        /*00d4*/ 	.word	0x00000000


	//----- nvinfo : EIATTR_MIN_STACK_SIZE
	.align		4
.L_35:
        /*00d8*/ 	.byte	0x04, 0x12
        /*00da*/ 	.short	(.L_37 - .L_36)
	.align		4
.L_36:
        /*00dc*/ 	.word	index@(_Z8onewayBCPfS_S_S_S_S_S_S_iii)
        /*00e0*/ 	.word	0x00000000


	//----- nvinfo : EIATTR_MIN_STACK_SIZE
	.align		4
.L_37:
        /*00e4*/ 	.byte	0x04, 0x12
        /*00e6*/ 	.short	(.L_39 - .L_38)
	.align		4
.L_38:
        /*00e8*/ 	.word	index@(_Z8freeSurfPfiiii)
        /*00ec*/ 	.word	0x00000000


	//----- nvinfo : EIATTR_MIN_STACK_SIZE
	.align		4
.L_39:
        /*00f0*/ 	.byte	0x04, 0x12
        /*00f2*/ 	.short	(.L_41 - .L_40)
	.align		4
.L_40:
        /*00f4*/ 	.word	index@(_Z18lint3d_extract_gpuPfiiiiiS_PiS0_S0_S_S_S_S_S_S_S_S_)
        /*00f8*/ 	.word	0x00000000


	//----- nvinfo : EIATTR_MIN_STACK_SIZE
	.align		4
.L_41:
        /*00fc*/ 	.byte	0x04, 0x12
        /*00fe*/ 	.short	(.L_43 - .L_42)
	.align		4
.L_42:
        /*0100*/ 	.word	index@(_Z5shiftPfS_S_iii)
        /*0104*/ 	.word	0x00000000


	//----- nvinfo : EIATTR_MIN_STACK_SIZE
	.align		4
.L_43:
        /*0108*/ 	.byte	0x04, 0x12
        /*010a*/ 	.short	(.L_45 - .L_44)
	.align		4
.L_44:
        /*010c*/ 	.word	index@(_Z5solvePfS_S_S_ffffiii)
        /*0110*/ 	.word	0x00000000


	//----- nvinfo : EIATTR_MIN_STACK_SIZE
	.align		4
.L_45:
        /*0114*/ 	.byte	0x04, 0x12
        /*0116*/ 	.short	(.L_47 - .L_46)
	.align		4
.L_46:
        /*0118*/ 	.word	index@(_Z15lint3d_bell_gpuPfS_S_S_S_S_S_S_S_S_S_PiS0_S0_iiiiiii)
        /*011c*/ 	.word	0x00000000
.L_47:


//--------------------- .nv.compat                --------------------------
	.section	.nv.compat,"",@"SHT_CUDA_COMPAT_INFO"
	.align	4
        /*0000*/ 	.byte	0x02, 0x09, 0x00, 0x00, 0x02, 0x02, 0x01, 0x00, 0x02, 0x05, 0x05, 0x00, 0x03, 0x07, 0x01, 0x01
        /*0010*/ 	.byte	0x02, 0x03, 0x00, 0x00, 0x02, 0x06, 0x01, 0x00, 0x04, 0x0b, 0x08, 0x00, 0x01, 0x00, 0x00, 0x00
        /*0020*/ 	.byte	0x00, 0x00, 0x00, 0x00


//--------------------- .nv.info._Z12spongeKernelPfiiii --------------------------
	.section	.nv.info._Z12spongeKernelPfiiii,"",@"SHT_CUDA_INFO"
	.sectionflags	@""
	.align	4


	//----- nvinfo : EIATTR_CUDA_API_VERSION
	.align		4
        /*0000*/ 	.byte	0x04, 0x37
        /*0002*/ 	.short	(.L_49 - .L_48)
.L_48:
        /*0004*/ 	.word	0x00000082


	//----- nvinfo : EIATTR_KPARAM_INFO
	.align		4
.L_49:
        /*0008*/ 	.byte	0x04, 0x17
        /*000a*/ 	.short	(.L_51 - .L_50)
.L_50:
        /*000c*/ 	.word	0x00000000
        /*0010*/ 	.short	0x0004
        /*0012*/ 	.short	0x0014
        /*0014*/ 	.byte	0x00, 0xf0, 0x11, 0x00


	//----- nvinfo : EIATTR_KPARAM_INFO
	.align		4
.L_51:
        /*0018*/ 	.byte	0x04, 0x17
        /*001a*/ 	.short	(.L_53 - .L_52)
.L_52:
        /*001c*/ 	.word	0x00000000
        /*0020*/ 	.short	0x0003
        /*0022*/ 	.short	0x0010
        /*0024*/ 	.byte	0x00, 0xf0, 0x11, 0x00


	//----- nvinfo : EIATTR_KPARAM_INFO
	.align		4
.L_53:
        /*0028*/ 	.byte	0x04, 0x17
        /*002a*/ 	.short	(.L_55 - .L_54)
.L_54:
        /*002c*/ 	.word	0x00000000
        /*0030*/ 	.short	0x0002
        /*0032*/ 	.short	0x000c
        /*0034*/ 	.byte	0x00, 0xf0, 0x11, 0x00


	//----- nvinfo : EIATTR_KPARAM_INFO
	.align		4
.L_55:
        /*0038*/ 	.byte	0x04, 0x17
        /*003a*/ 	.short	(.L_57 - .L_56)
.L_56:
        /*003c*/ 	.word	0x00000000
        /*0040*/ 	.short	0x0001
        /*0042*/ 	.short	0x0008
        /*0044*/ 	.byte	0x00, 0xf0, 0x11, 0x00


	//----- nvinfo : EIATTR_KPARAM_INFO
	.align		4
.L_57:
        /*0048*/ 	.byte	0x04, 0x17
        /*004a*/ 	.short	(.L_59 - .L_58)
.L_58:
        /*004c*/ 	.word	0x00000000
        /*0050*/ 	.short	0x0000
        /*0052*/ 	.short	0x0000
        /*0054*/ 	.byte	0x00, 0xf5, 0x21, 0x00


	//----- nvinfo : EIATTR_SPARSE_MMA_MASK
	.align		4
.L_59:
        /*0058*/ 	.byte	0x03, 0x50
        /*005a*/ 	.short	0x0000


	//----- nvinfo : EIATTR_MAXREG_COUNT
	.align		4
        /*005c*/ 	.byte	0x03, 0x1b
        /*005e*/ 	.short	0x00ff


	//----- nvinfo : EIATTR_MERCURY_ISA_VERSION
	.align		4
        /*0060*/ 	.byte	0x03, 0x5f
        /*0062*/ 	.short	0x0101


	//----- nvinfo : EIATTR_VRC_CTA_INIT_COUNT
	.align		4
        /*0064*/ 	.byte	0x02, 0x4a
	.zero		1
	.zero		1


	//----- nvinfo : EIATTR_EXIT_INSTR_OFFSETS
	.align		4
        /*0068*/ 	.byte	0x04, 0x1c
        /*006a*/ 	.short	(.L_61 - .L_60)


	//   ....[0]....
.L_60:
        /*006c*/ 	.word	0x00000120


	//   ....[1]....
        /*0070*/ 	.word	0x000009b0


	//   ....[2]....
        /*0074*/ 	.word	0x00000a20


	//   ....[3]....
        /*0078*/ 	.word	0x00001250


	//----- nvinfo : EIATTR_CRS_STACK_SIZE
	.align		4
.L_61:
        /*007c*/ 	.byte	0x04, 0x1e
        /*007e*/ 	.short	(.L_63 - .L_62)
.L_62:
        /*0080*/ 	.word	0x00000000


	//----- nvinfo : EIATTR_CBANK_PARAM_SIZE
	.align		4
.L_63:
        /*0084*/ 	.byte	0x03, 0x19
        /*0086*/ 	.short	0x0018


	//----- nvinfo : EIATTR_PARAM_CBANK
	.align		4
        /*0088*/ 	.byte	0x04, 0x0a
        /*008a*/ 	.short	(.L_65 - .L_64)
	.align		4
.L_64:
        /*008c*/ 	.word	index@(.nv.constant0._Z12spongeKernelPfiiii)
        /*0090*/ 	.short	0x0380
        /*0092*/ 	.short	0x0018


	//----- nvinfo : EIATTR_SW_WAR
	.align		4
.L_65:
        /*0094*/ 	.byte	0x04, 0x36
        /*0096*/ 	.short	(.L_67 - .L_66)
.L_66:
        /*0098*/ 	.word	0x00000008
.L_67:


//--------------------- .nv.info._Z8onewayBCPfS_S_S_S_S_S_S_iii --------------------------
	.section	.nv.info._Z8onewayBCPfS_S_S_S_S_S_S_iii,"",@"SHT_CUDA_INFO"
	.sectionflags	@""
	.align	4


	//----- nvinfo : EIATTR_CUDA_API_VERSION
	.align		4
        /*0000*/ 	.byte	0x04, 0x37
        /*0002*/ 	.short	(.L_69 - .L_68)
.L_68:
        /*0004*/ 	.word	0x00000082


	//----- nvinfo : EIATTR_KPARAM_INFO
	.align		4
.L_69:
        /*0008*/ 	.byte	0x04, 0x17
        /*000a*/ 	.short	(.L_71 - .L_70)
.L_70:
        /*000c*/ 	.word	0x00000000
        /*0010*/ 	.short	0x000a
        /*0012*/ 	.short	0x0048
        /*0014*/ 	.byte	0x00, 0xf0, 0x11, 0x00


	//----- nvinfo : EIATTR_KPARAM_INFO
	.align		4
.L_71:
        /*0018*/ 	.byte	0x04, 0x17
        /*001a*/ 	.short	(.L_73 - .L_72)
.L_72:
        /*001c*/ 	.word	0x00000000
        /*0020*/ 	.short	0x0009
        /*0022*/ 	.short	0x0044
        /*0024*/ 	.byte	0x00, 0xf0, 0x11, 0x00


	//----- nvinfo : EIATTR_KPARAM_INFO
	.align		4
.L_73:
        /*0028*/ 	.byte	0x04, 0x17
        /*002a*/ 	.short	(.L_75 - .L_74)
.L_74:
        /*002c*/ 	.word	0x00000000
        /*0030*/ 	.short	0x0008
        /*0032*/ 	.short	0x0040
        /*0034*/ 	.byte	0x00, 0xf0, 0x11, 0x00


	//----- nvinfo : EIATTR_KPARAM_INFO
	.align		4
.L_75:
        /*0038*/ 	.byte	0x04, 0x17
        /*003a*/ 	.short	(.L_77 - .L_76)
.L_76:
        /*003c*/ 	.word	0x00000000
        /*0040*/ 	.short	0x0007
        /*0042*/ 	.short	0x0038
        /*0044*/ 	.byte	0x00, 0xf5, 0x21, 0x00


	//----- nvinfo : EIATTR_KPARAM_INFO
	.align		4
.L_77:
        /*0048*/ 	.byte	0x04, 0x17
        /*004a*/ 	.short	(.L_79 - .L_78)
.L_78:
        /*004c*/ 	.word	0x00000000
        /*0050*/ 	.short	0x0006
        /*0052*/ 	.short	0x0030
        /*0054*/ 	.byte	0x00, 0xf5, 0x21, 0x00


	//----- nvinfo : EIATTR_KPARAM_INFO
	.align		4
.L_79:
        /*0058*/ 	.byte	0x04, 0x17
        /*005a*/ 	.short	(.L_81 - .L_80)
.L_80:
        /*005c*/ 	.word	0x00000000
        /*0060*/ 	.short	0x0005
        /*0062*/ 	.short	0x0028
        /*0064*/ 	.byte	0x00, 0xf5, 0x21, 0x00


	//----- nvinfo : EIATTR_KPARAM_INFO
	.align		4
.L_81:
        /*0068*/ 	.byte	0x04, 0x17
        /*006a*/ 	.short	(.L_83 - .L_82)
.L_82:
        /*006c*/ 	.word	0x00000000
        /*0070*/ 	.short	0x0004
        /*0072*/ 	.short	0x0020
        /*0074*/ 	.byte	0x00, 0xf5, 0x21, 0x00


	//----- nvinfo : EIATTR_KPARAM_INFO
	.align		4
.L_83:
        /*0078*/ 	.byte	0x04, 0x17
        /*007a*/ 	.short	(.L_85 - .L_84)
.L_84:
        /*007c*/ 	.word	0x00000000
        /*0080*/ 	.short	0x0003
        /*0082*/ 	.short	0x0018
        /*0084*/ 	.byte	0x00, 0xf5, 0x21, 0x00


	//----- nvinfo : EIATTR_KPARAM_INFO
	.align		4
.L_85:
        /*0088*/ 	.byte	0x04, 0x17
        /*008a*/ 	.short	(.L_87 - .L_86)
.L_86:
        /*008c*/ 	.word	0x00000000
        /*0090*/ 	.short	0x0002
        /*0092*/ 	.short	0x0010
        /*0094*/ 	.byte	0x00, 0xf5, 0x21, 0x00


	//----- nvinfo : EIATTR_KPARAM_INFO
	.align		4
.L_87:
        /*0098*/ 	.byte	0x04, 0x17
        /*009a*/ 	.short	(.L_89 - .L_88)
.L_88:
        /*009c*/ 	.word	0x00000000
        /*00a0*/ 	.short	0x0001
        /*00a2*/ 	.short	0x0008
        /*00a4*/ 	.byte	0x00, 0xf5, 0x21, 0x00


	//----- nvinfo : EIATTR_KPARAM_INFO
	.align		4
.L_89:
        /*00a8*/ 	.byte	0x04, 0x17
        /*00aa*/ 	.short	(.L_91 - .L_90)
.L_90:
        /*00ac*/ 	.word	0x00000000
        /*00b0*/ 	.short	0x0000
        /*00b2*/ 	.short	0x0000
        /*00b4*/ 	.byte	0x00, 0xf5, 0x21, 0x00


	//----- nvinfo : EIATTR_SPARSE_MMA_MASK
	.align		4
.L_91:
        /*00b8*/ 	.byte	0x03, 0x50
        /*00ba*/ 	.short	0x0000


	//----- nvinfo : EIATTR_MAXREG_COUNT
	.align		4
        /*00bc*/ 	.byte	0x03, 0x1b
        /*00be*/ 	.short	0x00ff


	//----- nvinfo : EIATTR_MERCURY_ISA_VERSION
	.align		4
        /*00c0*/ 	.byte	0x03, 0x5f
        /*00c2*/ 	.short	0x0101


	//----- nvinfo : EIATTR_VRC_CTA_INIT_COUNT
	.align		4
        /*00c4*/ 	.byte	0x02, 0x4a
	.zero		1
	.zero		1


	//----- nvinfo : EIATTR_EXIT_INSTR_OFFSETS
	.align		4
        /*00c8*/ 	.byte	0x04, 0x1c
        /*00ca*/ 	.short	(.L_93 - .L_92)


	//   ....[0]....
.L_92:
        /*00cc*/ 	.word	0x00000120


	//   ....[1]....
        /*00d0*/ 	.word	0x00000610


	//   ....[2]....
        /*00d4*/ 	.word	0x000006f0


	//----- nvinfo : EIATTR_CBANK_PARAM_SIZE
	.align		4
.L_93:
        /*00d8*/ 	.byte	0x03, 0x19
        /*00da*/ 	.short	0x004c


	//----- nvinfo : EIATTR_PARAM_CBANK
	.align		4
        /*00dc*/ 	.byte	0x04, 0x0a
        /*00de*/ 	.short	(.L_95 - .L_94)
	.align		4
.L_94:
        /*00e0*/ 	.word	index@(.nv.constant0._Z8onewayBCPfS_S_S_S_S_S_S_iii)
        /*00e4*/ 	.short	0x0380
        /*00e6*/ 	.short	0x004c


	//----- nvinfo : EIATTR_SW_WAR
	.align		4
.L_95:
        /*00e8*/ 	.byte	0x04, 0x36
        /*00ea*/ 	.short	(.L_97 - .L_96)
.L_96:
        /*00ec*/ 	.word	0x00000008
.L_97:


//--------------------- .nv.info._Z8freeSurfPfiiii --------------------------
	.section	.nv.info._Z8freeSurfPfiiii,"",@"SHT_CUDA_INFO"
	.sectionflags	@""
	.align	4


	//----- nvinfo : EIATTR_CUDA_API_VERSION
	.align		4
        /*0000*/ 	.byte	0x04, 0x37
        /*0002*/ 	.short	(.L_99 - .L_98)
.L_98:
        /*0004*/ 	.word	0x00000082


	//----- nvinfo : EIATTR_KPARAM_INFO
	.align		4
.L_99:
        /*0008*/ 	.byte	0x04, 0x17
        /*000a*/ 	.short	(.L_101 - .L_100)
.L_100:
        /*000c*/ 	.word	0x00000000
        /*0010*/ 	.short	0x0004
        /*0012*/ 	.short	0x0014
        /*0014*/ 	.byte	0x00, 0xf0, 0x11, 0x00


	//----- nvinfo : EIATTR_KPARAM_INFO
	.align		4
.L_101:
        /*0018*/ 	.byte	0x04, 0x17
        /*001a*/ 	.short	(.L_103 - .L_102)
.L_102:
        /*001c*/ 	.word	0x00000000
        /*0020*/ 	.short	0x0003
        /*0022*/ 	.short	0x0010
        /*0024*/ 	.byte	0x00, 0xf0, 0x11, 0x00


	//----- nvinfo : EIATTR_KPARAM_INFO
	.align		4
.L_103:
        /*0028*/ 	.byte	0x04, 0x17
        /*002a*/ 	.short	(.L_105 - .L_104)
.L_104:
        /*002c*/ 	.word	0x00000000
        /*0030*/ 	.short	0x0002
        /*0032*/ 	.short	0x000c
        /*0034*/ 	.byte	0x00, 0xf0, 0x11, 0x00


	//----- nvinfo : EIATTR_KPARAM_INFO
	.align		4
.L_105:
        /*0038*/ 	.byte	0x04, 0x17
        /*003a*/ 	.short	(.L_107 - .L_106)
.L_106:
        /*003c*/ 	.word	0x00000000
        /*0040*/ 	.short	0x0001
        /*0042*/ 	.short	0x0008
        /*0044*/ 	.byte	0x00, 0xf0, 0x11, 0x00


	//----- nvinfo : EIATTR_KPARAM_INFO
	.align		4
.L_107:
        /*0048*/ 	.byte	0x04, 0x17
        /*004a*/ 	.short	(.L_109 - .L_108)
.L_108:
        /*004c*/ 	.word	0x00000000
        /*0050*/ 	.short	0x0000
        /*0052*/ 	.short	0x0000
        /*0054*/ 	.byte	0x00, 0xf5, 0x21, 0x00


	//----- nvinfo : EIATTR_SPARSE_MMA_MASK
	.align		4
.L_109:
        /*0058*/ 	.byte	0x03, 0x50
        /*005a*/ 	.short	0x0000


	//----- nvinfo : EIATTR_MAXREG_COUNT
	.align		4
        /*005c*/ 	.byte	0x03, 0x1b
        /*005e*/ 	.short	0x00ff


	//----- nvinfo : EIATTR_MERCURY_ISA_VERSION
	.align		4
        /*0060*/ 	.byte	0x03, 0x5f
        /*0062*/ 	.short	0x0101


	//----- nvinfo : EIATTR_VRC_CTA_INIT_COUNT
	.align		4
        /*0064*/ 	.byte	0x02, 0x4a
	.zero		1
	.zero		1


	//----- nvinfo : EIATTR_EXIT_INSTR_OFFSETS
	.align		4
        /*0068*/ 	.byte	0x04, 0x1c
        /*006a*/ 	.short	(.L_111 - .L_110)


	//   ....[0]....
.L_110:
        /*006c*/ 	.word	0x00000120


	//   ....[1]....
        /*0070*/ 	.word	0x000001a0


	//----- nvinfo : EIATTR_CBANK_PARAM_SIZE
	.align		4
.L_111:
        /*0074*/ 	.byte	0x03, 0x19
        /*0076*/ 	.short	0x0018


	//----- nvinfo : EIATTR_PARAM_CBANK
	.align		4
        /*0078*/ 	.byte	0x04, 0x0a
        /*007a*/ 	.short	(.L_113 - .L_112)
	.align		4
.L_112:
        /*007c*/ 	.word	index@(.nv.constant0._Z8freeSurfPfiiii)
        /*0080*/ 	.short	0x0380
        /*0082*/ 	.short	0x0018


	//----- nvinfo : EIATTR_SW_WAR
	.align		4
.L_113:
        /*0084*/ 	.byte	0x04, 0x36
        /*0086*/ 	.short	(.L_115 - .L_114)
.L_114:
        /*0088*/ 	.word	0x00000008
.L_115:


//--------------------- .nv.info._Z18lint3d_extract_gpuPfiiiiiS_PiS0_S0_S_S_S_S_S_S_S_S_ --------------------------
	.section	.nv.info._Z18lint3d_extract_gpuPfiiiiiS_PiS0_S0_S_S_S_S_S_S_S_S_,"",@"SHT_CUDA_INFO"
	.sectionflags	@""
	.align	4


	//----- nvinfo : EIATTR_CUDA_API_VERSION
	.align		4
        /*0000*/ 	.byte	0x04, 0x37
        /*0002*/ 	.short	(.L_117 - .L_116)
.L_116:
        /*0004*/ 	.word	0x00000082


	//----- nvinfo : EIATTR_KPARAM_INFO
	.align		4
.L_117:
        /*0008*/ 	.byte	0x04, 0x17
        /*000a*/ 	.short	(.L_119 - .L_118)
.L_118:
        /*000c*/ 	.word	0x00000000
        /*0010*/ 	.short	0x0011
        /*0012*/ 	.short	0x0078
        /*0014*/ 	.byte	0x00, 0xf5, 0x21, 0x00


	//----- nvinfo : EIATTR_KPARAM_INFO
	.align		4
.L_119:
        /*0018*/ 	.byte	0x04, 0x17
        /*001a*/ 	.short	(.L_121 - .L_120)
.L_120:
        /*001c*/ 	.word	0x00000000
        /*0020*/ 	.short	0x0010
        /*0022*/ 	.short	0x0070
        /*0024*/ 	.byte	0x00, 0xf5, 0x21, 0x00


	//----- nvinfo : EIATTR_KPARAM_INFO
	.align		4
.L_121:
        /*0028*/ 	.byte	0x04, 0x17
        /*002a*/ 	.short	(.L_123 - .L_122)
.L_122:
        /*002c*/ 	.word	0x00000000
        /*0030*/ 	.short	0x000f
        /*0032*/ 	.short	0x0068
        /*0034*/ 	.byte	0x00, 0xf5, 0x21, 0x00


	//----- nvinfo : EIATTR_KPARAM_INFO
	.align		4
.L_123:
        /*0038*/ 	.byte	0x04, 0x17
        /*003a*/ 	.short	(.L_125 - .L_124)
.L_124:
        /*003c*/ 	.word	0x00000000
        /*0040*/ 	.short	0x000e
        /*0042*/ 	.short	0x0060
        /*0044*/ 	.byte	0x00, 0xf5, 0x21, 0x00


	//----- nvinfo : EIATTR_KPARAM_INFO
	.align		4
.L_125:
        /*0048*/ 	.byte	0x04, 0x17
        /*004a*/ 	.short	(.L_127 - .L_126)
.L_126:
        /*004c*/ 	.word	0x00000000
        /*0050*/ 	.short	0x000d
        /*0052*/ 	.short	0x0058
        /*0054*/ 	.byte	0x00, 0xf5, 0x21, 0x00


	//----- nvinfo : EIATTR_KPARAM_INFO
	.align		4
.L_127:
        /*0058*/ 	.byte	0x04, 0x17
        /*005a*/ 	.short	(.L_129 - .L_128)
.L_128:
        /*005c*/ 	.word	0x00000000
        /*0060*/ 	.short	0x000c
        /*0062*/ 	.short	0x0050
        /*0064*/ 	.byte	0x00, 0xf5, 0x21, 0x00


	//----- nvinfo : EIATTR_KPARAM_INFO
	.align		4
.L_129:
        /*0068*/ 	.byte	0x04, 0x17
        /*006a*/ 	.short	(.L_131 - .L_130)
.L_130:
        /*006c*/ 	.word	0x00000000
        /*0070*/ 	.short	0x000b
        /*0072*/ 	.short	0x0048
        /*0074*/ 	.byte	0x00, 0xf5, 0x21, 0x00


	//----- nvinfo : EIATTR_KPARAM_INFO
	.align		4
.L_131:
        /*0078*/ 	.byte	0x04, 0x17
        /*007a*/ 	.short	(.L_133 - .L_132)
.L_132:
        /*007c*/ 	.word	0x00000000
        /*0080*/ 	.short	0x000a
        /*0082*/ 	.short	0x0040
        /*0084*/ 	.byte	0x00, 0xf5, 0x21, 0x00


	//----- nvinfo : EIATTR_KPARAM_INFO
	.align		4
.L_133:
        /*0088*/ 	.byte	0x04, 0x17
        /*008a*/ 	.short	(.L_135 - .L_134)
.L_134:
        /*008c*/ 	.word	0x00000000
        /*0090*/ 	.short	0x0009
        /*0092*/ 	.short	0x0038
        /*0094*/ 	.byte	0x00, 0xf5, 0x21, 0x00


	//----- nvinfo : EIATTR_KPARAM_INFO
	.align		4
.L_135:
        /*0098*/ 	.byte	0x04, 0x17
        /*009a*/ 	.short	(.L_137 - .L_136)
.L_136:
        /*009c*/ 	.word	0x00000000
        /*00a0*/ 	.short	0x0008
        /*00a2*/ 	.short	0x0030
        /*00a4*/ 	.byte	0x00, 0xf5, 0x21, 0x00


	//----- nvinfo : EIATTR_KPARAM_INFO
	.align		4
.L_137:
        /*00a8*/ 	.byte	0x04, 0x17
        /*00aa*/ 	.short	(.L_139 - .L_138)
.L_138:
        /*00ac*/ 	.word	0x00000000
        /*00b0*/ 	.short	0x0007
        /*00b2*/ 	.short	0x0028
        /*00b4*/ 	.byte	0x00, 0xf5, 0x21, 0x00


	//----- nvinfo : EIATTR_KPARAM_INFO
	.align		4
.L_139:
        /*00b8*/ 	.byte	0x04, 0x17
        /*00ba*/ 	.short	(.L_141 - .L_140)
.L_140:
        /*00bc*/ 	.word	0x00000000
        /*00c0*/ 	.short	0x0006
        /*00c2*/ 	.short	0x0020
        /*00c4*/ 	.byte	0x00, 0xf5, 0x21, 0x00


	//----- nvinfo : EIATTR_KPARAM_INFO
	.align		4
.L_141:
        /*00c8*/ 	.byte	0x04, 0x17
        /*00ca*/ 	.short	(.L_143 - .L_142)
.L_142:
        /*00cc*/ 	.word	0x00000000
        /*00d0*/ 	.short	0x0005
        /*00d2*/ 	.short	0x0018
        /*00d4*/ 	.byte	0x00, 0xf0, 0x11, 0x00


	//----- nvinfo : EIATTR_KPARAM_INFO
	.align		4
.L_143:
        /*00d8*/ 	.byte	0x04, 0x17
        /*00da*/ 	.short	(.L_145 - .L_144)
.L_144:
        /*00dc*/ 	.word	0x00000000
        /*00e0*/ 	.short	0x0004
        /*00e2*/ 	.short	0x0014
        /*00e4*/ 	.byte	0x00, 0xf0, 0x11, 0x00


	//----- nvinfo : EIATTR_KPARAM_INFO
	.align		4
.L_145:
        /*00e8*/ 	.byte	0x04, 0x17
        /*00ea*/ 	.short	(.L_147 - .L_146)
.L_146:
        /*00ec*/ 	.word	0x00000000
        /*00f0*/ 	.short	0x0003
        /*00f2*/ 	.short	0x0010
        /*00f4*/ 	.byte	0x00, 0xf0, 0x11, 0x00


	//----- nvinfo : EIATTR_KPARAM_INFO
	.align		4
.L_147:
        /*00f8*/ 	.byte	0x04, 0x17
        /*00fa*/ 	.short	(.L_149 - .L_148)
.L_148:
        /*00fc*/ 	.word	0x00000000
        /*0100*/ 	.short	0x0002
        /*0102*/ 	.short	0x000c
        /*0104*/ 	.byte	0x00, 0xf0, 0x11, 0x00


	//----- nvinfo : EIATTR_KPARAM_INFO
	.align		4
.L_149:
        /*0108*/ 	.byte	0x04, 0x17
        /*010a*/ 	.short	(.L_151 - .L_150)
.L_150:
        /*010c*/ 	.word	0x00000000
        /*0110*/ 	.short	0x0001
        /*0112*/ 	.short	0x0008
        /*0114*/ 	.byte	0x00, 0xf0, 0x11, 0x00


	//----- nvinfo : EIATTR_KPARAM_INFO
	.align		4
.L_151:
        /*0118*/ 	.byte	0x04, 0x17
        /*011a*/ 	.short	(.L_153 - .L_152)
.L_152:
        /*011c*/ 	.word	0x00000000
        /*0120*/ 	.short	0x0000
        /*0122*/ 	.short	0x0000
        /*0124*/ 	.byte	0x00, 0xf5, 0x21, 0x00


	//----- nvinfo : EIATTR_SPARSE_MMA_MASK
	.align		4
.L_153:
        /*0128*/ 	.byte	0x03, 0x50
        /*012a*/ 	.short	0x0000


	//----- nvinfo : EIATTR_MAXREG_COUNT
	.align		4
        /*012c*/ 	.byte	0x03, 0x1b
        /*012e*/ 	.short	0x00ff


	//----- nvinfo : EIATTR_MERCURY_ISA_VERSION
	.align		4
        /*0130*/ 	.byte	0x03, 0x5f
        /*0132*/ 	.short	0x0101


	//----- nvinfo : EIATTR_VRC_CTA_INIT_COUNT
	.align		4
        /*0134*/ 	.byte	0x02, 0x4a
	.zero		1
	.zero		1


	//----- nvinfo : EIATTR_EXIT_INSTR_OFFSETS
	.align		4
        /*0138*/ 	.byte	0x04, 0x1c
        /*013a*/ 	.short	(.L_155 - .L_154)


	//   ....[0]....
.L_154:
        /*013c*/ 	.word	0x00000070


	//   ....[1]....
        /*0140*/ 	.word	0x00000490


	//----- nvinfo : EIATTR_CBANK_PARAM_SIZE
	.align		4
.L_155:
        /*0144*/ 	.byte	0x03, 0x19
        /*0146*/ 	.short	0x0080


	//----- nvinfo : EIATTR_PARAM_CBANK
	.align		4
        /*0148*/ 	.byte	0x04, 0x0a
        /*014a*/ 	.short	(.L_157 - .L_156)
	.align		4
.L_156:
        /*014c*/ 	.word	index@(.nv.constant0._Z18lint3d_extract_gpuPfiiiiiS_PiS0_S0_S_S_S_S_S_S_S_S_)
        /*0150*/ 	.short	0x0380
        /*0152*/ 	.short	0x0080


	//----- nvinfo : EIATTR_SW_WAR
	.align		4
.L_157:
        /*0154*/ 	.byte	0x04, 0x36
        /*0156*/ 	.short	(.L_159 - .L_158)
.L_158:
        /*0158*/ 	.word	0x00000008
.L_159:


//--------------------- .nv.info._Z5shiftPfS_S_iii --------------------------
	.section	.nv.info._Z5shiftPfS_S_iii,"",@"SHT_CUDA_INFO"
	.sectionflags	@""
	.align	4


	//----- nvinfo : EIATTR_CUDA_API_VERSION
	.align		4
        /*0000*/ 	.byte	0x04, 0x37
        /*0002*/ 	.short	(.L_161 - .L_160)
.L_160:
        /*0004*/ 	.word	0x00000082


	//----- nvinfo : EIATTR_KPARAM_INFO
	.align		4
.L_161:
        /*0008*/ 	.byte	0x04, 0x17
        /*000a*/ 	.short	(.L_163 - .L_162)
.L_162:
        /*000c*/ 	.word	0x00000000
        /*0010*/ 	.short	0x0005
        /*0012*/ 	.short	0x0020
        /*0014*/ 	.byte	0x00, 0xf0, 0x11, 0x00


	//----- nvinfo : EIATTR_KPARAM_INFO
	.align		4
.L_163:
        /*0018*/ 	.byte	0x04, 0x17
        /*001a*/ 	.short	(.L_165 - .L_164)
.L_164:
        /*001c*/ 	.word	0x00000000
        /*0020*/ 	.short	0x0004
        /*0022*/ 	.short	0x001c
        /*0024*/ 	.byte	0x00, 0xf0, 0x11, 0x00


	//----- nvinfo : EIATTR_KPARAM_INFO
	.align		4
.L_165:
        /*0028*/ 	.byte	0x04, 0x17
        /*002a*/ 	.short	(.L_167 - .L_166)
.L_166:
        /*002c*/ 	.word	0x00000000
        /*0030*/ 	.short	0x0003
        /*0032*/ 	.short	0x0018
        /*0034*/ 	.byte	0x00, 0xf0, 0x11, 0x00


	//----- nvinfo : EIATTR_KPARAM_INFO
	.align		4
.L_167:
        /*0038*/ 	.byte	0x04, 0x17
        /*003a*/ 	.short	(.L_169 - .L_168)
.L_168:
        /*003c*/ 	.word	0x00000000
        /*0040*/ 	.short	0x0002
        /*0042*/ 	.short	0x0010
        /*0044*/ 	.byte	0x00, 0xf5, 0x21, 0x00


	//----- nvinfo : EIATTR_KPARAM_INFO
	.align		4
.L_169:
        /*0048*/ 	.byte	0x04, 0x17
        /*004a*/ 	.short	(.L_171 - .L_170)
.L_170:
        /*004c*/ 	.word	0x00000000
        /*0050*/ 	.short	0x0001
        /*0052*/ 	.short	0x0008
        /*0054*/ 	.byte	0x00, 0xf5, 0x21, 0x00


	//----- nvinfo : EIATTR_KPARAM_INFO
	.align		4
.L_171:
        /*0058*/ 	.byte	0x04, 0x17
        /*005a*/ 	.short	(.L_173 - .L_172)
.L_172:
        /*005c*/ 	.word	0x00000000
        /*0060*/ 	.short	0x0000
        /*0062*/ 	.short	0x0000
        /*0064*/ 	.byte	0x00, 0xf5, 0x21, 0x00


	//----- nvinfo : EIATTR_SPARSE_MMA_MASK
	.align		4
.L_173:
        /*0068*/ 	.byte	0x03, 0x50
        /*006a*/ 	.short	0x0000


	//----- nvinfo : EIATTR_MAXREG_COUNT
	.align		4
        /*006c*/ 	.byte	0x03, 0x1b
        /*006e*/ 	.short	0x00ff


	//----- nvinfo : EIATTR_MERCURY_ISA_VERSION
	.align		4
        /*0070*/ 	.byte	0x03, 0x5f
        /*0072*/ 	.short	0x0101


	//----- nvinfo : EIATTR_VRC_CTA_INIT_COUNT
	.align		4
        /*0074*/ 	.byte	0x02, 0x4a
	.zero		1
	.zero		1


	//----- nvinfo : EIATTR_EXIT_INSTR_OFFSETS
	.align		4
        /*0078*/ 	.byte	0x04, 0x1c
        /*007a*/ 	.short	(.L_175 - .L_174)


	//   ....[0]....
.L_174:
        /*007c*/ 	.word	0x00000120


	//   ....[1]....
        /*0080*/ 	.word	0x00000200


	//----- nvinfo : EIATTR_CBANK_PARAM_SIZE
	.align		4
.L_175:
        /*0084*/ 	.byte	0x03, 0x19
        /*0086*/ 	.short	0x0024


	//----- nvinfo : EIATTR_PARAM_CBANK
	.align		4
        /*0088*/ 	.byte	0x04, 0x0a
        /*008a*/ 	.short	(.L_177 - .L_176)
	.align		4
.L_176:
        /*008c*/ 	.word	index@(.nv.constant0._Z5shiftPfS_S_iii)
        /*0090*/ 	.short	0x0380
        /*0092*/ 	.short	0x0024


	//----- nvinfo : EIATTR_SW_WAR
	.align		4
.L_177:
        /*0094*/ 	.byte	0x04, 0x36
        /*0096*/ 	.short	(.L_179 - .L_178)
.L_178:
        /*0098*/ 	.word	0x00000008
.L_179:


//--------------------- .nv.info._Z5solvePfS_S_S_ffffiii --------------------------
	.section	.nv.info._Z5solvePfS_S_S_ffffiii,"",@"SHT_CUDA_INFO"
	.sectionflags	@""
	.align	4


	//----- nvinfo : EIATTR_CUDA_API_VERSION
	.align		4
        /*0000*/ 	.byte	0x04, 0x37
        /*0002*/ 	.short	(.L_181 - .L_180)
.L_180:
        /*0004*/ 	.word	0x00000082


	//----- nvinfo : EIATTR_KPARAM_INFO
	.align		4
.L_181:
        /*0008*/ 	.byte	0x04, 0x17
        /*000a*/ 	.short	(.L_183 - .L_182)
.L_182:
        /*000c*/ 	.word	0x00000000
        /*0010*/ 	.short	0x000a
        /*0012*/ 	.short	0x0038
        /*0014*/ 	.byte	0x00, 0xf0, 0x11, 0x00


	//----- nvinfo : EIATTR_KPARAM_INFO
	.align		4
.L_183:
        /*0018*/ 	.byte	0x04, 0x17
        /*001a*/ 	.short	(.L_185 - .L_184)
.L_184:
        /*001c*/ 	.word	0x00000000
        /*0020*/ 	.short	0x0009
        /*0022*/ 	.short	0x0034
        /*0024*/ 	.byte	0x00, 0xf0, 0x11, 0x00


	//----- nvinfo : EIATTR_KPARAM_INFO
	.align		4
.L_185:
        /*0028*/ 	.byte	0x04, 0x17
        /*002a*/ 	.short	(.L_187 - .L_186)
.L_186:
        /*002c*/ 	.word	0x00000000
        /*0030*/ 	.short	0x0008
        /*0032*/ 	.short	0x0030
        /*0034*/ 	.byte	0x00, 0xf0, 0x11, 0x00


	//----- nvinfo : EIATTR_KPARAM_INFO
	.align		4
.L_187:
        /*0038*/ 	.byte	0x04, 0x17
        /*003a*/ 	.short	(.L_189 - .L_188)
.L_188:
        /*003c*/ 	.word	0x00000000
        /*0040*/ 	.short	0x0007
        /*0042*/ 	.short	0x002c
        /*0044*/ 	.byte	0x00, 0xf0, 0x11, 0x00


	//----- nvinfo : EIATTR_KPARAM_INFO
	.align		4
.L_189:
        /*0048*/ 	.byte	0x04, 0x17
        /*004a*/ 	.short	(.L_191 - .L_190)
.L_190:
        /*004c*/ 	.word	0x00000000
        /*0050*/ 	.short	0x0006
        /*0052*/ 	.short	0x0028
        /*0054*/ 	.byte	0x00, 0xf0, 0x11, 0x00


	//----- nvinfo : EIATTR_KPARAM_INFO
	.align		4
.L_191:
        /*0058*/ 	.byte	0x04, 0x17
        /*005a*/ 	.short	(.L_193 - .L_192)
.L_192:
        /*005c*/ 	.word	0x00000000
        /*0060*/ 	.short	0x0005
        /*0062*/ 	.short	0x0024
        /*0064*/ 	.byte	0x00, 0xf0, 0x11, 0x00


	//----- nvinfo : EIATTR_KPARAM_INFO
	.align		4
.L_193:
        /*0068*/ 	.byte	0x04, 0x17
        /*006a*/ 	.short	(.L_195 - .L_194)
.L_194:
        /*006c*/ 	.word	0x00000000
        /*0070*/ 	.short	0x0004
        /*0072*/ 	.short	0x0020
        /*0074*/ 	.byte	0x00, 0xf0, 0x11, 0x00


	//----- nvinfo : EIATTR_KPARAM_INFO
	.align		4
.L_195:
        /*0078*/ 	.byte	0x04, 0x17
        /*007a*/ 	.short	(.L_197 - .L_196)
.L_196:
        /*007c*/ 	.word	0x00000000
        /*0080*/ 	.short	0x0003
        /*0082*/ 	.short	0x0018
        /*0084*/ 	.byte	0x00, 0xf5, 0x21, 0x00


	//----- nvinfo : EIATTR_KPARAM_INFO
	.align		4
.L_197:
        /*0088*/ 	.byte	0x04, 0x17
        /*008a*/ 	.short	(.L_199 - .L_198)
.L_198:
        /*008c*/ 	.word	0x00000000
        /*0090*/ 	.short	0x0002
        /*0092*/ 	.short	0x0010
        /*0094*/ 	.byte	0x00, 0xf5, 0x21, 0x00


	//----- nvinfo : EIATTR_KPARAM_INFO
	.align		4
.L_199:
        /*0098*/ 	.byte	0x04, 0x17
        /*009a*/ 	.short	(.L_201 - .L_200)
.L_200:
        /*009c*/ 	.word	0x00000000
        /*00a0*/ 	.short	0x0001
        /*00a2*/ 	.short	0x0008
        /*00a4*/ 	.byte	0x00, 0xf5, 0x21, 0x00


	//----- nvinfo : EIATTR_KPARAM_INFO
	.align		4
.L_201:
        /*00a8*/ 	.byte	0x04, 0x17
        /*00aa*/ 	.short	(.L_203 - .L_202)
.L_202:
        /*00ac*/ 	.word	0x00000000
        /*00b0*/ 	.short	0x0000
        /*00b2*/ 	.short	0x0000
        /*00b4*/ 	.byte	0x00, 0xf5, 0x21, 0x00


	//----- nvinfo : EIATTR_SPARSE_MMA_MASK
	.align		4
.L_203:
        /*00b8*/ 	.byte	0x03, 0x50
        /*00ba*/ 	.short	0x0000


	//----- nvinfo : EIATTR_MAXREG_COUNT
	.align		4
        /*00bc*/ 	.byte	0x03, 0x1b
        /*00be*/ 	.short	0x00ff


	//----- nvinfo : EIATTR_MERCURY_ISA_VERSION
	.align		4
        /*00c0*/ 	.byte	0x03, 0x5f
        /*00c2*/ 	.short	0x0101


	//----- nvinfo : EIATTR_VRC_CTA_INIT_COUNT
	.align		4
        /*00c4*/ 	.byte	0x02, 0x4a
	.zero		1
	.zero		1


	//----- nvinfo : EIATTR_EXIT_INSTR_OFFSETS
	.align		4
        /*00c8*/ 	.byte	0x04, 0x1c
        /*00ca*/ 	.short	(.L_205 - .L_204)


	//   ....[0]....
.L_204:
        /*00cc*/ 	.word	0x00000120


	//   ....[1]....
        /*00d0*/ 	.word	0x00000940


	//----- nvinfo : EIATTR_CRS_STACK_SIZE
	.align		4
.L_205:
        /*00d4*/ 	.byte	0x04, 0x1e
        /*00d6*/ 	.short	(.L_207 - .L_206)
.L_206:
        /*00d8*/ 	.word	0x00000000


	//----- nvinfo : EIATTR_CBANK_PARAM_SIZE
	.align		4
.L_207:
        /*00dc*/ 	.byte	0x03, 0x19
        /*00de*/ 	.short	0x003c


	//----- nvinfo : EIATTR_PARAM_CBANK
	.align		4
        /*00e0*/ 	.byte	0x04, 0x0a
        /*00e2*/ 	.short	(.L_209 - .L_208)
	.align		4
.L_208:
        /*00e4*/ 	.word	index@(.nv.constant0._Z5solvePfS_S_S_ffffiii)
        /*00e8*/ 	.short	0x0380
        /*00ea*/ 	.short	0x003c


	//----- nvinfo : EIATTR_SW_WAR
	.align		4
.L_209:
        /*00ec*/ 	.byte	0x04, 0x36
        /*00ee*/ 	.short	(.L_211 - .L_210)
.L_210:
        /*00f0*/ 	.word	0x00000008
.L_211:


//--------------------- .nv.info._Z15lint3d_bell_gpuPfS_S_S_S_S_S_S_S_S_S_PiS0_S0_iiiiiii --------------------------
	.section	.nv.info._Z15lint3d_bell_gpuPfS_S_S_S_S_S_S_S_S_S_PiS0_S0_iiiiiii,"",@"SHT_CUDA_INFO"
	.sectionflags	@""
	.align	4


	//----- nvinfo : EIATTR_CUDA_API_VERSION
	.align		4
        /*0000*/ 	.byte	0x04, 0x37
        /*0002*/ 	.short	(.L_213 - .L_212)
.L_212:
        /*0004*/ 	.word	0x00000082


	//----- nvinfo : EIATTR_KPARAM_INFO
	.align		4
.L_213:
        /*0008*/ 	.byte	0x04, 0x17
        /*000a*/ 	.short	(.L_215 - .L_214)
.L_214:
        /*000c*/ 	.word	0x00000000
        /*0010*/ 	.short	0x0014
        /*0012*/ 	.short	0x0088
        /*0014*/ 	.byte	0x00, 0xf0, 0x11, 0x00


	//----- nvinfo : EIATTR_KPARAM_INFO
	.align		4
.L_215:
        /*0018*/ 	.byte	0x04, 0x17
        /*001a*/ 	.short	(.L_217 - .L_216)
.L_216:
        /*001c*/ 	.word	0x00000000
        /*0020*/ 	.short	0x0013
        /*0022*/ 	.short	0x0084
        /*0024*/ 	.byte	0x00, 0xf0, 0x11, 0x00


	//----- nvinfo : EIATTR_KPARAM_INFO
	.align		4
.L_217:
        /*0028*/ 	.byte	0x04, 0x17
        /*002a*/ 	.short	(.L_219 - .L_218)
.L_218:
        /*002c*/ 	.word	0x00000000
        /*0030*/ 	.short	0x0012
        /*0032*/ 	.short	0x0080
        /*0034*/ 	.byte	0x00, 0xf0, 0x11, 0x00


	//----- nvinfo : EIATTR_KPARAM_INFO
	.align		4
.L_219:
        /*0038*/ 	.byte	0x04, 0x17
        /*003a*/ 	.short	(.L_221 - .L_220)
.L_220:
        /*003c*/ 	.word	0x00000000
        /*0040*/ 	.short	0x0011
        /*0042*/ 	.short	0x007c
        /*0044*/ 	.byte	0x00, 0xf0, 0x11, 0x00


	//----- nvinfo : EIATTR_KPARAM_INFO
	.align		4
.L_221:
        /*0048*/ 	.byte	0x04, 0x17
        /*004a*/ 	.short	(.L_223 - .L_222)
.L_222:
        /*004c*/ 	.word	0x00000000
        /*0050*/ 	.short	0x0010
        /*0052*/ 	.short	0x0078
        /*0054*/ 	.byte	0x00, 0xf0, 0x11, 0x00


	//----- nvinfo : EIATTR_KPARAM_INFO
	.align		4
.L_223:
        /*0058*/ 	.byte	0x04, 0x17
        /*005a*/ 	.short	(.L_225 - .L_224)
.L_224:
        /*005c*/ 	.word	0x00000000
        /*0060*/ 	.short	0x000f
        /*0062*/ 	.short	0x0074
        /*0064*/ 	.byte	0x00, 0xf0, 0x11, 0x00


	//----- nvinfo : EIATTR_KPARAM_INFO
	.align		4
.L_225:
        /*0068*/ 	.byte	0x04, 0x17
        /*006a*/ 	.short	(.L_227 - .L_226)
.L_226:
        /*006c*/ 	.word	0x00000000
        /*0070*/ 	.short	0x000e
        /*0072*/ 	.short	0x0070
        /*0074*/ 	.byte	0x00, 0xf0, 0x11, 0x00


	//----- nvinfo : EIATTR_KPARAM_INFO
	.align		4
.L_227:
        /*0078*/ 	.byte	0x04, 0x17
        /*007a*/ 	.short	(.L_229 - .L_228)
.L_228:
        /*007c*/ 	.word	0x00000000
        /*0080*/ 	.short	0x000d
        /*0082*/ 	.short	0x0068
        /*0084*/ 	.byte	0x00, 0xf5, 0x21, 0x00


	//----- nvinfo : EIATTR_KPARAM_INFO
	.align		4
.L_229:
        /*0088*/ 	.byte	0x04, 0x17
        /*008a*/ 	.short	(.L_231 - .L_230)
.L_230:
        /*008c*/ 	.word	0x00000000
        /*0090*/ 	.short	0x000c
        /*0092*/ 	.short	0x0060
        /*0094*/ 	.byte	0x00, 0xf5, 0x21, 0x00


	//----- nvinfo : EIATTR_KPARAM_INFO
	.align		4
.L_231:
        /*0098*/ 	.byte	0x04, 0x17
        /*009a*/ 	.short	(.L_233 - .L_232)
.L_232:
        /*009c*/ 	.word	0x00000000
        /*00a0*/ 	.short	0x000b
        /*00a2*/ 	.short	0x0058
        /*00a4*/ 	.byte	0x00, 0xf5, 0x21, 0x00


	//----- nvinfo : EIATTR_KPARAM_INFO
	.align		4
.L_233:
        /*00a8*/ 	.byte	0x04, 0x17
        /*00aa*/ 	.short	(.L_235 - .L_234)
.L_234:
        /*00ac*/ 	.word	0x00000000
        /*00b0*/ 	.short	0x000a
        /*00b2*/ 	.short	0x0050
        /*00b4*/ 	.byte	0x00, 0xf5, 0x21, 0x00


	//----- nvinfo : EIATTR_KPARAM_INFO
	.align		4
.L_235:
        /*00b8*/ 	.byte	0x04, 0x17
        /*00ba*/ 	.short	(.L_237 - .L_236)
.L_236:
        /*00bc*/ 	.word	0x00000000
        /*00c0*/ 	.short	0x0009
        /*00c2*/ 	.short	0x0048
        /*00c4*/ 	.byte	0x00, 0xf5, 0x21, 0x00


	//----- nvinfo : EIATTR_KPARAM_INFO
	.align		4
.L_237:
        /*00c8*/ 	.byte	0x04, 0x17
        /*00ca*/ 	.short	(.L_239 - .L_238)
.L_238:
        /*00cc*/ 	.word	0x00000000
        /*00d0*/ 	.short	0x0008
        /*00d2*/ 	.short	0x0040
        /*00d4*/ 	.byte	0x00, 0xf5, 0x21, 0x00


	//----- nvinfo : EIATTR_KPARAM_INFO
	.align		4
.L_239:
        /*00d8*/ 	.byte	0x04, 0x17
        /*00da*/ 	.short	(.L_241 - .L_240)
.L_240:
        /*00dc*/ 	.word	0x00000000
        /*00e0*/ 	.short	0x0007
        /*00e2*/ 	.short	0x0038
        /*00e4*/ 	.byte	0x00, 0xf5, 0x21, 0x00


	//----- nvinfo : EIATTR_KPARAM_INFO
	.align		4
.L_241:
        /*00e8*/ 	.byte	0x04, 0x17
        /*00ea*/ 	.short	(.L_243 - .L_242)
.L_242:
        /*00ec*/ 	.word	0x00000000
        /*00f0*/ 	.short	0x0006
        /*00f2*/ 	.short	0x0030
        /*00f4*/ 	.byte	0x00, 0xf5, 0x21, 0x00


	//----- nvinfo : EIATTR_KPARAM_INFO
	.align		4
.L_243:
        /*00f8*/ 	.byte	0x04, 0x17
        /*00fa*/ 	.short	(.L_245 - .L_244)
.L_244:
        /*00fc*/ 	.word	0x00000000
        /*0100*/ 	.short	0x0005
        /*0102*/ 	.short	0x0028
        /*0104*/ 	.byte	0x00, 0xf5, 0x21, 0x00


	//----- nvinfo : EIATTR_KPARAM_INFO
	.align		4
.L_245:
        /*0108*/ 	.byte	0x04, 0x17
        /*010a*/ 	.short	(.L_247 - .L_246)
.L_246:
        /*010c*/ 	.word	0x00000000
        /*0110*/ 	.short	0x0004
        /*0112*/ 	.short	0x0020
        /*0114*/ 	.byte	0x00, 0xf5, 0x21, 0x00


	//----- nvinfo : EIATTR_KPARAM_INFO
	.align		4
.L_247:
        /*0118*/ 	.byte	0x04, 0x17
        /*011a*/ 	.short	(.L_249 - .L_248)
.L_248:
        /*011c*/ 	.word	0x00000000
        /*0120*/ 	.short	0x0003
        /*0122*/ 	.short	0x0018
        /*0124*/ 	.byte	0x00, 0xf5, 0x21, 0x00


	//----- nvinfo : EIATTR_KPARAM_INFO
	.align		4
.L_249:
        /*0128*/ 	.byte	0x04, 0x17
        /*012a*/ 	.short	(.L_251 - .L_250)
.L_250:
        /*012c*/ 	.word	0x00000000
        /*0130*/ 	.short	0x0002
        /*0132*/ 	.short	0x0010
        /*0134*/ 	.byte	0x00, 0xf5, 0x21, 0x00


	//----- nvinfo : EIATTR_KPARAM_INFO
	.align		4
.L_251:
        /*0138*/ 	.byte	0x04, 0x17
        /*013a*/ 	.short	(.L_253 - .L_252)
.L_252:
        /*013c*/ 	.word	0x00000000
        /*0140*/ 	.short	0x0001
        /*0142*/ 	.short	0x0008
        /*0144*/ 	.byte	0x00, 0xf5, 0x21, 0x00


	//----- nvinfo : EIATTR_KPARAM_INFO
	.align		4
.L_253:
        /*0148*/ 	.byte	0x04, 0x17
        /*014a*/ 	.short	(.L_255 - .L_254)
.L_254:
        /*014c*/ 	.word	0x00000000
        /*0150*/ 	.short	0x0000
        /*0152*/ 	.short	0x0000
        /*0154*/ 	.byte	0x00, 0xf5, 0x21, 0x00


	//----- nvinfo : EIATTR_SPARSE_MMA_MASK
	.align		4
.L_255:
        /*0158*/ 	.byte	0x03, 0x50
        /*015a*/ 	.short	0x0000


	//----- nvinfo : EIATTR_MAXREG_COUNT
	.align		4
        /*015c*/ 	.byte	0x03, 0x1b
        /*015e*/ 	.short	0x00ff


	//----- nvinfo : EIATTR_MERCURY_ISA_VERSION
	.align		4
        /*0160*/ 	.byte	0x03, 0x5f
        /*0162*/ 	.short	0x0101


	//----- nvinfo : EIATTR_VRC_CTA_INIT_COUNT
	.align		4
        /*0164*/ 	.byte	0x02, 0x4a
	.zero		1
	.zero		1


	//----- nvinfo : EIATTR_EXIT_INSTR_OFFSETS
	.align		4
        /*0168*/ 	.byte	0x04, 0x1c
        /*016a*/ 	.short	(.L_257 - .L_256)


	//   ....[0]....
.L_256:
        /*016c*/ 	.word	0x00000550


	//----- nvinfo : EIATTR_CBANK_PARAM_SIZE
	.align		4
.L_257:
        /*0170*/ 	.byte	0x03, 0x19
        /*0172*/ 	.short	0x008c


	//----- nvinfo : EIATTR_PARAM_CBANK
	.align		4
        /*0174*/ 	.byte	0x04, 0x0a
        /*0176*/ 	.short	(.L_259 - .L_258)
	.align		4
.L_258:
        /*0178*/ 	.word	index@(.nv.constant0._Z15lint3d_bell_gpuPfS_S_S_S_S_S_S_S_S_S_PiS0_S0_iiiiiii)
        /*017c*/ 	.short	0x0380
        /*017e*/ 	.short	0x008c


	//----- nvinfo : EIATTR_SW_WAR
	.align		4
.L_259:
        /*0180*/ 	.byte	0x04, 0x36
        /*0182*/ 	.short	(.L_261 - .L_260)
.L_260:
        /*0184*/ 	.word	0x00000008
.L_261:


//--------------------- .nv.callgraph             --------------------------
	.section	.nv.callgraph,"",@"SHT_CUDA_CALLGRAPH"
	.align	4
	.sectionentsize	8
	.align		4
        /*0000*/ 	.word	0x00000000
	.align		4
        /*0004*/ 	.word	0xffffffff
	.align		4
        /*0008*/ 	.word	0x00000000
	.align		4
        /*000c*/ 	.word	0xfffffffe
	.align		4
        /*0010*/ 	.word	0x00000000
	.align		4
        /*0014*/ 	.word	0xfffffffd
	.align		4
        /*0018*/ 	.word	0x00000000
	.align		4
        /*001c*/ 	.word	0xfffffffc


//--------------------- .text._Z12spongeKernelPfiiii --------------------------
	.section	.text._Z12spongeKernelPfiiii,"ax",@progbits
	.align	128
        .global         _Z12spongeKernelPfiiii
        .type           _Z12spongeKernelPfiiii,@function
        .size           _Z12spongeKernelPfiiii,(.L_x_47 - _Z12spongeKernelPfiiii)
        .other          _Z12spongeKernelPfiiii,@"STO_CUDA_ENTRY STV_DEFAULT"
_Z12spongeKernelPfiiii:
.text._Z12spongeKernelPfiiii:
[----:B------:R-:W-:Y:S01]  /*0000*/  LDC R1, c[0x0][0x37c] ;  /* 0x0000df00ff017b82 */ /* 0x000fe20000000800 */
[----:B------:R-:W0:Y:S07]  /*0010*/  S2R R3, SR_TID.Y ;  /* 0x0000000000037919 */ /* 0x000e2e0000002200 */
[----:B------:R-:W1:Y:S01]  /*0020*/  LDC R5, c[0x0][0x360] ;  /* 0x0000d800ff057b82 */ /* 0x000e620000000800 */
[----:B------:R-:W2:Y:S01]  /*0030*/  LDCU.64 UR4, c[0x0][0x388] ;  /* 0x00007100ff0477ac */ /* 0x000ea20008000a00 */
[----:B------:R-:W1:Y:S01]  /*0040*/  S2R R0, SR_TID.X ;  /* 0x0000000000007919 */ /* 0x000e620000002100 */
[----:B------:R-:W3:Y:S01]  /*0050*/  LDCU UR6, c[0x0][0x390] ;  /* 0x00007200ff0677ac */ /* 0x000ee20008000800 */
[----:B------:R-:W4:Y:S04]  /*0060*/  S2R R4, SR_TID.Z ;  /* 0x0000000000047919 */ /* 0x000f280000002300 */
[----:B------:R-:W0:Y:S08]  /*0070*/  S2UR UR8, SR_CTAID.Y ;  /* 0x00000000000879c3 */ /* 0x000e300000002600 */
[----:B------:R-:W0:Y:S08]  /*0080*/  LDC R2, c[0x0][0x364] ;  /* 0x0000d900ff027b82 */ /* 0x000e300000000800 */
[----:B------:R-:W1:Y:S08]  /*0090*/  S2UR UR7, SR_CTAID.X ;  /* 0x00000000000779c3 */ /* 0x000e700000002500 */
[----:B------:R-:W4:Y:S08]  /*00a0*/  S2UR UR9, SR_CTAID.Z ;  /* 0x00000000000979c3 */ /* 0x000f300000002700 */
[----:B------:R-:W4:Y:S01]  /*00b0*/  LDC R7, c[0x0][0x368] ;  /* 0x0000da00ff077b82 */ /* 0x000f220000000800 */
[----:B0-----:R-:W-:-:S05]  /*00c0*/  IMAD R3, R2, UR8, R3 ;  /* 0x0000000802037c24 */ /* 0x001fca000f8e0203 */
[----:B--2---:R-:W-:Y:S01]  /*00d0*/  ISETP.GE.AND P0, PT, R3, UR5, PT ;  /* 0x0000000503007c0c */ /* 0x004fe2000bf06270 */
[----:B-1----:R-:W-:-:S05]  /*00e0*/  IMAD R0, R5, UR7, R0 ;  /* 0x0000000705007c24 */ /* 0x002fca000f8e0200 */
[----:B------:R-:W-:Y:S01]  /*00f0*/  ISETP.GE.OR P0, PT, R0, UR4, P0 ;  /* 0x0000000400007c0c */ /* 0x000fe20008706670 */
[----:B----4-:R-:W-:-:S05]  /*0100*/  IMAD R4, R7, UR9, R4 ;  /* 0x0000000907047c24 */ /* 0x010fca000f8e0204 */
[----:B---3--:R-:W-:-:S13]  /*0110*/  ISETP.GE.OR P0, PT, R4, UR6, P0 ;  /* 0x0000000604007c0c */ /* 0x008fda0008706670 */
[----:B------:R-:W-:Y:S05]  /*0120*/  @P0 EXIT ;  /* 0x000000000000094d */ /* 0x000fea0003800000 */
[----:B------:R-:W0:Y:S01]  /*0130*/  LDC R8, c[0x0][0x394] ;  /* 0x0000e500ff087b82 */ /* 0x000e220000000800 */
[--C-:B------:R-:W-:Y:S01]  /*0140*/  VIMNMX3 R2, R0, R3, R4.reuse, PT ;  /* 0x000000030002720f */ /* 0x100fe20003800104 */
[----:B------:R-:W-:Y:S01]  /*0150*/  IMAD R5, R3, UR6, R4 ;  /* 0x0000000603057c24 */ /* 0x000fe2000f8e0204 */
[----:B------:R-:W1:Y:S02]  /*0160*/  LDCU.64 UR8, c[0x0][0x358] ;  /* 0x00006b00ff0877ac */ /* 0x000e640008000a00 */
[----:B0-----:R-:W-:Y:S01]  /*0170*/  ISETP.GE.AND P0, PT, R2, R8, PT ;  /* 0x000000080200720c */ /* 0x001fe20003f06270 */
[----:B------:R-:W-:-:S12]  /*0180*/  IMAD R2, R5, UR4, R0 ;  /* 0x0000000405027c24 */ /* 0x000fd8000f8e0200 */
[----:B-1----:R-:W-:Y:S05]  /*0190*/  @P0 BRA `(.L_x_0) ;  /* 0x0000000800080947 */ /* 0x002fea0003800000 */
[CC--:B------:R-:W-:Y:S01]  /*01a0*/  ISETP.GE.AND P0, PT, R3.reuse, R8.reuse, PT ;  /* 0x000000080300720c */ /* 0x0c0fe20003f06270 */
[----:B------:R-:W-:Y:S01]  /*01b0*/  BSSY.RECONVERGENT B0, `(.L_x_1) ;  /* 0x000000b000007945 */ /* 0x000fe20003800200 */
[----:B------:R-:W-:Y:S02]  /*01c0*/  ISETP.GE.AND P1, PT, R0, R8, PT ;  /* 0x000000080000720c */ /* 0x000fe40003f26270 */
[----:B------:R-:W-:-:S04]  /*01d0*/  SEL R3, R3, R4, !P0 ;  /* 0x0000000403037207 */ /* 0x000fc80004000000 */
[----:B------:R-:W-:Y:S02]  /*01e0*/  SEL R3, R0, R3, !P1 ;  /* 0x0000000300037207 */ /* 0x000fe40004800000 */
[----:B------:R-:W-:-:S03]  /*01f0*/  MOV R0, 0x260 ;  /* 0x0000026000007802 */ /* 0x000fc60000000f00 */
[----:B------:R-:W-:-:S04]  /*0200*/  IMAD.IADD R4, R8, 0x1, -R3 ;  /* 0x0000000108047824 */ /* 0x000fc800078e0a03 */
[----:B------:R-:W0:Y:S02]  /*0210*/  I2F.F64 R26, R4 ;  /* 0x00000004001a7312 */ /* 0x000e240000201c00 */
[----:B0-----:R-:W-:-:S08]  /*0220*/  DADD R26, R26, -1 ;  /* 0xbff000001a1a7429 */ /* 0x001fd00000000000 */
[----:B------:R-:W-:-:S10]  /*0230*/  DADD R6, -RZ, |R26| ;  /* 0x00000000ff067229 */ /* 0x000fd4000000051a */
[----:B------:R-:W-:-:S07]  /*0240*/  IMAD.MOV.U32 R3, RZ, RZ, R7 ;  /* 0x000000ffff037224 */ /* 0x000fce00078e0007 */
[----:B------:R-:W-:Y:S05]  /*0250*/  CALL.REL.NOINC `($_Z12spongeKernelPfiiii$__internal_accurate_pow) ;  /* 0x0000001400787944 */ /* 0x000fea0003c00000 */
[----:B------:R-:W-:Y:S05]  /*0260*/  BSYNC.RECONVERGENT B0 ;  /* 0x0000000000007941 */ /* 0x000fea0003800200 */
.L_x_1:
[C---:B------:R-:W-:Y:S01]  /*0270*/  DADD R6, R26.reuse, 2 ;  /* 0x400000001a067429 */ /* 0x040fe20000000000 */
[----:B------:R-:W0:Y:S01]  /*0280*/  LDCU UR7, c[0x0][0x394] ;  /* 0x00007280ff0777ac */ /* 0x000e220008000800 */
[----:B------:R-:W-:Y:S01]  /*0290*/  DSETP.NEU.AND P1, PT, R26, RZ, PT ;  /* 0x000000ff1a00722a */ /* 0x000fe20003f2d000 */
[----:B------:R-:W-:Y:S01]  /*02a0*/  BSSY.RECONVERGENT B0, `(.L_x_2) ;  /* 0x0000012000007945 */ /* 0x000fe20003800200 */
[----:B------:R-:W-:Y:S01]  /*02b0*/  MOV R0, 0x3c0 ;  /* 0x000003c000007802 */ /* 0x000fe20000000f00 */
[----:B------:R-:W-:Y:S01]  /*02c0*/  UMOV UR10, 0xa0000000 ;  /* 0xa0000000000a7882 */ /* 0x000fe20000000000 */
[----:B------:R-:W-:-:S04]  /*02d0*/  UMOV UR11, 0x3fbaf8e8 ;  /* 0x3fbaf8e8000b7882 */ /* 0x000fc80000000000 */
[----:B------:R-:W-:-:S04]  /*02e0*/  LOP3.LUT R6, R7, 0x7ff00000, RZ, 0xc0, !PT ;  /* 0x7ff0000007067812 */ /* 0x000fc800078ec0ff */
[----:B------:R-:W-:Y:S02]  /*02f0*/  ISETP.NE.AND P0, PT, R6, 0x7ff00000, PT ;  /* 0x7ff000000600780c */ /* 0x000fe40003f05270 */
[----:B------:R-:W-:Y:S01]  /*0300*/  @!P1 CS2R R4, SRZ ;  /* 0x0000000000049805 */ /* 0x000fe2000001ff00 */
[----:B0-----:R-:W0:Y:S10]  /*0310*/  I2F.F64 R6, UR7 ;  /* 0x0000000700067d12 */ /* 0x001e340008201c00 */
[----:B------:R-:W-:-:S02]  /*0320*/  DSETP.NEU.OR P0, PT, |R26|, +INF , P0 ;  /* 0x7ff000001a00742a */ /* 0x000fc4000070d600 */
[----:B0-----:R-:W-:-:S12]  /*0330*/  DADD R6, -RZ, |R6| ;  /* 0x00000000ff067229 */ /* 0x001fd80000000506 */
[----:B------:R-:W-:Y:S02]  /*0340*/  @!P0 IMAD.MOV.U32 R4, RZ, RZ, 0x0 ;  /* 0x00000000ff048424 */ /* 0x000fe400078e00ff */
[----:B------:R-:W-:Y:S01]  /*0350*/  @!P0 IMAD.MOV.U32 R5, RZ, RZ, 0x7ff00000 ;  /* 0x7ff00000ff058424 */ /* 0x000fe200078e00ff */
[----:B------:R-:W-:Y:S01]  /*0360*/  DSETP.NEU.AND P0, PT, R26, 1, PT ;  /* 0x3ff000001a00742a */ /* 0x000fe20003f0d000 */
[----:B------:R-:W-:-:S04]  /*0370*/  IMAD.MOV.U32 R3, RZ, RZ, R7 ;  /* 0x000000ffff037224 */ /* 0x000fc800078e0007 */
[----:B------:R-:W-:-:S10]  /*0380*/  DMUL R4, R4, -UR10 ;  /* 0x8000000a04047c28 */ /* 0x000fd40008000000 */
[----:B------:R-:W-:Y:S02]  /*0390*/  FSEL R26, R4, -1.084202172485504434e-19, P0 ;  /* 0xa0000000041a7808 */ /* 0x000fe40000000000 */
[----:B------:R-:W-:-:S07]  /*03a0*/  FSEL R27, R5, -1.4607210159301757812, P0 ;  /* 0xbfbaf8e8051b7808 */ /* 0x000fce0000000000 */
[----:B------:R-:W-:Y:S05]  /*03b0*/  CALL.REL.NOINC `($_Z12spongeKernelPfiiii$__internal_accurate_pow) ;  /* 0x0000001400207944 */ /* 0x000fea0003c00000 */
[----:B------:R-:W-:Y:S05]  /*03c0*/  BSYNC.RECONVERGENT B0 ;  /* 0x0000000000007941 */ /* 0x000fea0003800200 */
.L_x_2:
[----:B------:R-:W0:Y:S01]  /*03d0*/  LDC R0, c[0x0][0x394] ;  /* 0x0000e500ff007b82 */ /* 0x000e220000000800 */
[----:B------:R-:W-:Y:S01]  /*03e0*/  BSSY.RECONVERGENT B0, `(.L_x_3) ;  /* 0x0000018000007945 */ /* 0x000fe20003800200 */
[C---:B0-----:R-:W-:Y:S02]  /*03f0*/  ISETP.NE.AND P0, PT, R0.reuse, RZ, PT ;  /* 0x000000ff0000720c */ /* 0x041fe40003f05270 */
[----:B------:R-:W-:-:S11]  /*0400*/  ISETP.NE.AND P1, PT, R0, 0x1, PT ;  /* 0x000000010000780c */ /* 0x000fd60003f25270 */
[----:B------:R-:W-:-:S06]  /*0410*/  @!P0 CS2R R4, SRZ ;  /* 0x0000000000048805 */ /* 0x000fcc000001ff00 */
[----:B------:R-:W-:Y:S02]  /*0420*/  FSEL R7, R5, 1.875, P1 ;  /* 0x3ff0000005077808 */ /* 0x000fe40000800000 */
[----:B------:R-:W-:Y:S01]  /*0430*/  FSEL R6, R4, RZ, P1 ;  /* 0x000000ff04067208 */ /* 0x000fe20000800000 */
[----:B------:R-:W-:Y:S01]  /*0440*/  IMAD.MOV.U32 R4, RZ, RZ, 0x1 ;  /* 0x00000001ff047424 */ /* 0x000fe200078e00ff */
[----:B------:R-:W0:Y:S01]  /*0450*/  MUFU.RCP64H R5, R7 ;  /* 0x0000000700057308 */ /* 0x000e220000001800 */
[----:B------:R-:W-:-:S04]  /*0460*/  FSETP.GEU.AND P1, PT, |R27|, 6.5827683646048100446e-37, PT ;  /* 0x036000001b00780b */ /* 0x000fc80003f2e200 */
[----:B0-----:R-:W-:-:S08]  /*0470*/  DFMA R8, -R6, R4, 1 ;  /* 0x3ff000000608742b */ /* 0x001fd00000000104 */
[----:B------:R-:W-:-:S08]  /*0480*/  DFMA R8, R8, R8, R8 ;  /* 0x000000080808722b */ /* 0x000fd00000000008 */
[----:B------:R-:W-:-:S08]  /*0490*/  DFMA R8, R4, R8, R4 ;  /* 0x000000080408722b */ /* 0x000fd00000000004 */
[----:B------:R-:W-:-:S08]  /*04a0*/  DFMA R4, -R6, R8, 1 ;  /* 0x3ff000000604742b */ /* 0x000fd00000000108 */
[----:B------:R-:W-:-:S08]  /*04b0*/  DFMA R4, R8, R4, R8 ;  /* 0x000000040804722b */ /* 0x000fd00000000008 */
[----:B------:R-:W-:-:S08]  /*04c0*/  DMUL R8, R4, R26 ;  /* 0x0000001a04087228 */ /* 0x000fd00000000000 */
[----:B------:R-:W-:-:S08]  /*04d0*/  DFMA R10, -R6, R8, R26 ;  /* 0x00000008060a722b */ /* 0x000fd0000000011a */
[----:B------:R-:W-:-:S10]  /*04e0*/  DFMA R4, R4, R10, R8 ;  /* 0x0000000a0404722b */ /* 0x000fd40000000008 */
[----:B------:R-:W-:-:S05]  /*04f0*/  FFMA R0, RZ, R7, R5 ;  /* 0x00000007ff007223 */ /* 0x000fca0000000005 */
[----:B------:R-:W-:-:S13]  /*0500*/  FSETP.GT.AND P0, PT, |R0|, 1.469367938527859385e-39, PT ;  /* 0x001000000000780b */ /* 0x000fda0003f04200 */
[----:B------:R-:W-:Y:S05]  /*0510*/  @P0 BRA P1, `(.L_x_4) ;  /* 0x0000000000100947 */ /* 0x000fea0000800000 */
[----:B------:R-:W-:-:S07]  /*0520*/  MOV R0, 0x540 ;  /* 0x0000054000007802 */ /* 0x000fce0000000f00 */
[----:B------:R-:W-:Y:S05]  /*0530*/  CALL.REL.NOINC `($__internal_0_$__cuda_sm20_div_rn_f64_full) ;  /* 0x0000000c00487944 */ /* 0x000fea0003c00000 */
[----:B------:R-:W-:Y:S02]  /*0540*/  IMAD.MOV.U32 R4, RZ, RZ, R12 ;  /* 0x000000ffff047224 */ /* 0x000fe400078e000c */
[----:B------:R-:W-:-:S07]  /*0550*/  IMAD.MOV.U32 R5, RZ, RZ, R13 ;  /* 0x000000ffff057224 */ /* 0x000fce00078e000d */
.L_x_4:
[----:B------:R-:W-:Y:S05]  /*0560*/  BSYNC.RECONVERGENT B0 ;  /* 0x0000000000007941 */ /* 0x000fea0003800200 */
.L_x_3:
[----:B------:R-:W0:Y:S02]  /*0570*/  LDC.64 R6, c[0x0][0x380] ;  /* 0x0000e000ff067b82 */ /* 0x000e240000000a00 */
[----:B0-----:R-:W-:-:S05]  /*0580*/  IMAD.WIDE R2, R2, 0x4, R6 ;  /* 0x0000000402027825 */ /* 0x001fca00078e0206 */
[----:B------:R-:W2:Y:S01]  /*0590*/  LDG.E R0, desc[UR8][R2.64] ;  /* 0x0000000802007981 */ /* 0x000ea2000c1e1900 */
[----:B------:R-:W-:Y:S01]  /*05a0*/  IMAD.MOV.U32 R6, RZ, RZ, 0x652b82fe ;  /* 0x652b82feff067424 */ /* 0x000fe200078e00ff */
[----:B------:R-:W-:Y:S01]  /*05b0*/  UMOV UR10, 0xfefa39ef ;  /* 0xfefa39ef000a7882 */ /* 0x000fe20000000000 */
[----:B------:R-:W-:Y:S01]  /*05c0*/  IMAD.MOV.U32 R7, RZ, RZ, 0x3ff71547 ;  /* 0x3ff71547ff077424 */ /* 0x000fe200078e00ff */
[----:B------:R-:W-:Y:S01]  /*05d0*/  UMOV UR11, 0x3fe62e42 ;  /* 0x3fe62e42000b7882 */ /* 0x000fe20000000000 */
[----:B------:R-:W-:Y:S01]  /*05e0*/  DADD R14, -RZ, -|R4| ;  /* 0x00000000ff0e7229 */ /* 0x000fe20000000d04 */
[----:B------:R-:W-:Y:S03]  /*05f0*/  BSSY.RECONVERGENT B0, `(.L_x_5) ;  /* 0x0000038000007945 */ /* 0x000fe60003800200 */
[----:B------:R-:W-:-:S06]  /*0600*/  DFMA R6, |R4|, -R6, 6.75539944105574400000e+15 ;  /* 0x433800000406742b */ /* 0x000fcc0000000a06 */
[----:B------:R-:W-:Y:S02]  /*0610*/  FSETP.GEU.AND P0, PT, |R15|, 4.1917929649353027344, PT ;  /* 0x4086232b0f00780b */ /* 0x000fe40003f0e200 */
[----:B------:R-:W-:-:S08]  /*0620*/  DADD R8, R6, -6.75539944105574400000e+15 ;  /* 0xc338000006087429 */ /* 0x000fd00000000000 */
[----:B------:R-:W-:Y:S01]  /*0630*/  DFMA R10, R8, -UR10, -|R4| ;  /* 0x8000000a080a7c2b */ /* 0x000fe20008000c04 */
[----:B------:R-:W-:Y:S01]  /*0640*/  UMOV UR10, 0x3b39803f ;  /* 0x3b39803f000a7882 */ /* 0x000fe20000000000 */
[----:B------:R-:W-:-:S06]  /*0650*/  UMOV UR11, 0x3c7abc9e ;  /* 0x3c7abc9e000b7882 */ /* 0x000fcc0000000000 */
[----:B------:R-:W-:Y:S01]  /*0660*/  DFMA R8, R8, -UR10, R10 ;  /* 0x8000000a08087c2b */ /* 0x000fe2000800000a */
[----:B------:R-:W-:Y:S01]  /*0670*/  UMOV UR10, 0x69ce2bdf ;  /* 0x69ce2bdf000a7882 */ /* 0x000fe20000000000 */
[----:B------:R-:W-:Y:S01]  /*0680*/  IMAD.MOV.U32 R10, RZ, RZ, -0x35dec16 ;  /* 0xfca213eaff0a7424 */ /* 0x000fe200078e00ff */
[----:B------:R-:W-:Y:S01]  /*0690*/  UMOV UR11, 0x3e5ade15 ;  /* 0x3e5ade15000b7882 */ /* 0x000fe20000000000 */
[----:B------:R-:W-:-:S06]  /*06a0*/  IMAD.MOV.U32 R11, RZ, RZ, 0x3e928af3 ;  /* 0x3e928af3ff0b7424 */ /* 0x000fcc00078e00ff */
[----:B------:R-:W-:Y:S01]  /*06b0*/  DFMA R10, R8, UR10, R10 ;  /* 0x0000000a080a7c2b */ /* 0x000fe2000800000a */
[----:B------:R-:W-:Y:S01]  /*06c0*/  UMOV UR10, 0x62401315 ;  /* 0x62401315000a7882 */ /* 0x000fe20000000000 */
[----:B------:R-:W-:-:S06]  /*06d0*/  UMOV UR11, 0x3ec71dee ;  /* 0x3ec71dee000b7882 */ /* 0x000fcc0000000000 */
[----:B------:R-:W-:Y:S01]  /*06e0*/  DFMA R10, R8, R10, UR10 ;  /* 0x0000000a080a7e2b */ /* 0x000fe2000800000a */
        /* <DEDUP_REMOVED lines=20> */
[----:B------:R-:W-:-:S08]  /*0830*/  DFMA R10, R8, R10, UR10 ;  /* 0x0000000a080a7e2b */ /* 0x000fd0000800000a */
[----:B------:R-:W-:-:S08]  /*0840*/  DFMA R10, R8, R10, 1 ;  /* 0x3ff00000080a742b */ /* 0x000fd0000000000a */
[----:B------:R-:W-:-:S10]  /*0850*/  DFMA R12, R8, R10, 1 ;  /* 0x3ff00000080c742b */ /* 0x000fd4000000000a */
[----:B------:R-:W-:Y:S02]  /*0860*/  IMAD R9, R6, 0x100000, R13 ;  /* 0x0010000006097824 */ /* 0x000fe400078e020d */
[----:B------:R-:W-:Y:S01]  /*0870*/  IMAD.MOV.U32 R8, RZ, RZ, R12 ;  /* 0x000000ffff087224 */ /* 0x000fe200078e000c */
[----:B--2---:R0:W1:Y:S01]  /*0880*/  F2F.F64.F32 R10, R0 ;  /* 0x00000000000a7310 */ /* 0x0040620000201800 */
[----:B------:R-:W-:Y:S05]  /*0890*/  @!P0 BRA `(.L_x_6) ;  /* 0x0000000000348947 */ /* 0x000fea0003800000 */
[----:B------:R-:W-:Y:S01]  /*08a0*/  FSETP.GEU.AND P1, PT, |R15|, 4.2275390625, PT ;  /* 0x408748000f00780b */ /* 0x000fe20003f2e200 */
[C---:B------:R-:W-:Y:S02]  /*08b0*/  DADD R8, -|R4|.reuse, +INF ;  /* 0x7ff0000004087429 */ /* 0x040fe40000000300 */
[----:B------:R-:W-:-:S08]  /*08c0*/  DSETP.NE.AND P0, PT, R4, RZ, PT ;  /* 0x000000ff0400722a */ /* 0x000fd00003f05000 */
[----:B------:R-:W-:Y:S02]  /*08d0*/  FSEL R8, R8, RZ, !P0 ;  /* 0x000000ff08087208 */ /* 0x000fe40004000000 */
[----:B0-----:R-:W-:Y:S01]  /*08e0*/  @!P1 LEA.HI R0, R6, R6, RZ, 0x1 ;  /* 0x0000000606009211 */ /* 0x001fe200078f08ff */
[----:B------:R-:W-:Y:S01]  /*08f0*/  @!P1 IMAD.MOV.U32 R4, RZ, RZ, R12 ;  /* 0x000000ffff049224 */ /* 0x000fe200078e000c */
[----:B------:R-:W-:Y:S02]  /*0900*/  FSEL R9, R9, RZ, !P0 ;  /* 0x000000ff09097208 */ /* 0x000fe40004000000 */
[----:B------:R-:W-:-:S05]  /*0910*/  @!P1 SHF.R.S32.HI R5, RZ, 0x1, R0 ;  /* 0x00000001ff059819 */ /* 0x000fca0000011400 */
[----:B------:R-:W-:Y:S02]  /*0920*/  @!P1 IMAD.IADD R6, R6, 0x1, -R5 ;  /* 0x0000000106069824 */ /* 0x000fe400078e0a05 */
[----:B------:R-:W-:-:S03]  /*0930*/  @!P1 IMAD R5, R5, 0x100000, R13 ;  /* 0x0010000005059824 */ /* 0x000fc600078e020d */
[----:B------:R-:W-:Y:S01]  /*0940*/  @!P1 LEA R7, R6, 0x3ff00000, 0x14 ;  /* 0x3ff0000006079811 */ /* 0x000fe200078ea0ff */
[----:B------:R-:W-:-:S06]  /*0950*/  @!P1 IMAD.MOV.U32 R6, RZ, RZ, RZ ;  /* 0x000000ffff069224 */ /* 0x000fcc00078e00ff */
[----:B------:R-:W-:-:S11]  /*0960*/  @!P1 DMUL R8, R4, R6 ;  /* 0x0000000604089228 */ /* 0x000fd60000000000 */
.L_x_6:
[----:B------:R-:W-:Y:S05]  /*0970*/  BSYNC.RECONVERGENT B0 ;  /* 0x0000000000007941 */ /* 0x000fea0003800200 */
.L_x_5:
[----:B-1----:R-:W-:-:S10]  /*0980*/  DMUL R10, R10, R8 ;  /* 0x000000080a0a7228 */ /* 0x002fd40000000000 */
[----:B------:R-:W1:Y:S02]  /*0990*/  F2F.F32.F64 R11, R10 ;  /* 0x0000000a000b7310 */ /* 0x000e640000301000 */
[----:B-1----:R-:W-:Y:S01]  /*09a0*/  STG.E desc[UR8][R2.64], R11 ;  /* 0x0000000b02007986 */ /* 0x002fe2000c101908 */
[----:B------:R-:W-:Y:S05]  /*09b0*/  EXIT ;  /* 0x000000000000794d */ /* 0x000fea0003800000 */
.L_x_0:
[C---:B------:R-:W-:Y:S02]  /*09c0*/  IADD3 R6, PT, PT, -R8.reuse, UR5, RZ ;  /* 0x0000000508067c10 */ /* 0x040fe4000fffe1ff */
[C---:B------:R-:W-:Y:S02]  /*09d0*/  IADD3 R7, PT, PT, -R8.reuse, UR6, RZ ;  /* 0x0000000608077c10 */ /* 0x040fe4000fffe1ff */
[----:B------:R-:W-:Y:S02]  /*09e0*/  IADD3 R5, PT, PT, -R8, UR4, RZ ;  /* 0x0000000408057c10 */ /* 0x000fe4000fffe1ff */
[----:B------:R-:W-:Y:S02]  /*09f0*/  ISETP.GT.AND P0, PT, R3, R6, PT ;  /* 0x000000060300720c */ /* 0x000fe40003f04270 */
[----:B------:R-:W-:Y:S02]  /*0a00*/  ISETP.LE.AND P1, PT, R4, R7, PT ;  /* 0x000000070400720c */ /* 0x000fe40003f23270 */
[----:B------:R-:W-:-:S13]  /*0a10*/  ISETP.LE.AND P0, PT, R0, R5, !P0 ;  /* 0x000000050000720c */ /* 0x000fda0004703270 */
[----:B------:R-:W-:Y:S05]  /*0a20*/  @P0 EXIT P1 ;  /* 0x000000000000094d */ /* 0x000fea0000800000 */
[C---:B------:R-:W-:Y:S01]  /*0a30*/  ISETP.GT.AND P0, PT, R3.reuse, R6, PT ;  /* 0x000000060300720c */ /* 0x040fe20003f04270 */
[----:B------:R-:W-:Y:S01]  /*0a40*/  VIADD R3, R3, -UR5 ;  /* 0x8000000503037c36 */ /* 0x000fe20008000000 */
[----:B------:R-:W-:Y:S01]  /*0a50*/  ISETP.GT.AND P1, PT, R0, R5, PT ;  /* 0x000000050000720c */ /* 0x000fe20003f24270 */
[----:B------:R-:W-:Y:S10]  /*0a60*/  BSSY.RECONVERGENT B0, `(.L_x_7) ;  /* 0x000000a000007945 */ /* 0x000ff40003800200 */
[----:B------:R-:W-:-:S02]  /*0a70*/  @!P0 VIADD R3, R4, -UR6 ;  /* 0x8000000604038c36 */ /* 0x000fc40008000000 */
[----:B------:R-:W-:Y:S01]  /*0a80*/  @P1 VIADD R3, R0, -UR4 ;  /* 0x8000000400031c36 */ /* 0x000fe20008000000 */
[----:B------:R-:W-:-:S03]  /*0a90*/  MOV R0, 0xb00 ;  /* 0x00000b0000007802 */ /* 0x000fc60000000f00 */
[----:B------:R-:W-:-:S04]  /*0aa0*/  IMAD.IADD R4, R3, 0x1, R8 ;  /* 0x0000000103047824 */ /* 0x000fc800078e0208 */
[----:B------:R-:W0:Y:S02]  /*0ab0*/  I2F.F64 R26, R4 ;  /* 0x00000004001a7312 */ /* 0x000e240000201c00 */
[----:B0-----:R-:W-:-:S08]  /*0ac0*/  DADD R26, R26, -1 ;  /* 0xbff000001a1a7429 */ /* 0x001fd00000000000 */
[----:B------:R-:W-:-:S10]  /*0ad0*/  DADD R6, -RZ, |R26| ;  /* 0x00000000ff067229 */ /* 0x000fd4000000051a */
[----:B------:R-:W-:-:S07]  /*0ae0*/  IMAD.MOV.U32 R3, RZ, RZ, R7 ;  /* 0x000000ffff037224 */ /* 0x000fce00078e0007 */
[----:B------:R-:W-:Y:S05]  /*0af0*/  CALL.REL.NOINC `($_Z12spongeKernelPfiiii$__internal_accurate_pow) ;  /* 0x0000000c00507944 */ /* 0x000fea0003c00000 */
[----:B------:R-:W-:Y:S05]  /*0b00*/  BSYNC.RECONVERGENT B0 ;  /* 0x0000000000007941 */ /* 0x000fea0003800200 */
.L_x_7:
        /* <DEDUP_REMOVED lines=22> */
.L_x_8:
        /* <DEDUP_REMOVED lines=25> */
.L_x_10:
[----:B------:R-:W-:Y:S05]  /*0e00*/  BSYNC.RECONVERGENT B0 ;  /* 0x0000000000007941 */ /* 0x000fea0003800200 */
.L_x_9:
        /* <DEDUP_REMOVED lines=64> */
.L_x_12:
[----:B------:R-:W-:Y:S05]  /*1210*/  BSYNC.RECONVERGENT B0 ;  /* 0x0000000000007941 */ /* 0x000fea0003800200 */
.L_x_11:
[----:B-1----:R-:W-:-:S10]  /*1220*/  DMUL R10, R10, R8 ;  /* 0x000000080a0a7228 */ /* 0x002fd40000000000 */
[----:B------:R-:W1:Y:S02]  /*1230*/  F2F.F32.F64 R11, R10 ;  /* 0x0000000a000b7310 */ /* 0x000e640000301000 */
[----:B-1----:R-:W-:Y:S01]  /*1240*/  STG.E desc[UR8][R2.64], R11 ;  /* 0x0000000b02007986 */ /* 0x002fe2000c101908 */
[----:B------:R-:W-:Y:S05]  /*1250*/  EXIT ;  /* 0x000000000000794d */ /* 0x000fea0003800000 */
        .weak           $__internal_0_$__cuda_sm20_div_rn_f64_full
        .type           $__internal_0_$__cuda_sm20_div_rn_f64_full,@function
        .size           $__internal_0_$__cuda_sm20_div_rn_f64_full,($_Z12spongeKernelPfiiii$__internal_accurate_pow - $__internal_0_$__cuda_sm20_div_rn_f64_full)
$__internal_0_$__cuda_sm20_div_rn_f64_full:
[C---:B------:R-:W-:Y:S01]  /*1260*/  FSETP.GEU.AND P0, PT, |R7|.reuse, 1.469367938527859385e-39, PT ;  /* 0x001000000700780b */ /* 0x040fe20003f0e200 */
[----:B------:R-:W-:Y:S01]  /*1270*/  IMAD.MOV.U32 R9, RZ, RZ, R27 ;  /* 0x000000ffff097224 */ /* 0x000fe200078e001b */
[C---:B------:R-:W-:Y:S01]  /*1280*/  LOP3.LUT R4, R7.reuse, 0x800fffff, RZ, 0xc0, !PT ;  /* 0x800fffff07047812 */ /* 0x040fe200078ec0ff */
[----:B------:R-:W-:Y:S01]  /*1290*/  IMAD.MOV.U32 R16, RZ, RZ, 0x1 ;  /* 0x00000001ff107424 */ /* 0x000fe200078e00ff */
[----:B------:R-:W-:Y:S01]  /*12a0*/  LOP3.LUT R14, R7, 0x7ff00000, RZ, 0xc0, !PT ;  /* 0x7ff00000070e7812 */ /* 0x000fe200078ec0ff */
[----:B------:R-:W-:Y:S01]  /*12b0*/  IMAD.MOV.U32 R8, RZ, RZ, R26 ;  /* 0x000000ffff087224 */ /* 0x000fe200078e001a */
[----:B------:R-:W-:Y:S01]  /*12c0*/  LOP3.LUT R5, R4, 0x3ff00000, RZ, 0xfc, !PT ;  /* 0x3ff0000004057812 */ /* 0x000fe200078efcff */
[----:B------:R-:W-:Y:S01]  /*12d0*/  IMAD.MOV.U32 R4, RZ, RZ, R6 ;  /* 0x000000ffff047224 */ /* 0x000fe200078e0006 */
[C---:B------:R-:W-:Y:S01]  /*12e0*/  FSETP.GEU.AND P2, PT, |R9|.reuse, 1.469367938527859385e-39, PT ;  /* 0x001000000900780b */ /* 0x040fe20003f4e200 */
[----:B------:R-:W-:Y:S01]  /*12f0*/  BSSY.RECONVERGENT B1, `(.L_x_13) ;  /* 0x0000051000017945 */ /* 0x000fe20003800200 */
[----:B------:R-:W-:-:S03]  /*1300*/  LOP3.LUT R3, R9, 0x7ff00000, RZ, 0xc0, !PT ;  /* 0x7ff0000009037812 */ /* 0x000fc600078ec0ff */
[----:B------:R-:W-:Y:S01]  /*1310*/  @!P0 DMUL R4, R6, 8.98846567431157953865e+307 ;  /* 0x7fe0000006048828 */ /* 0x000fe20000000000 */
[----:B------:R-:W-:-:S05]  /*1320*/  ISETP.GE.U32.AND P1, PT, R3, R14, PT ;  /* 0x0000000e0300720c */ /* 0x000fca0003f26070 */
[----:B------:R-:W0:Y:S02]  /*1330*/  MUFU.RCP64H R17, R5 ;  /* 0x0000000500117308 */ /* 0x000e240000001800 */
[----:B------:R-:W-:Y:S01]  /*1340*/  @!P2 LOP3.LUT R12, R7, 0x7ff00000, RZ, 0xc0, !PT ;  /* 0x7ff00000070ca812 */ /* 0x000fe200078ec0ff */
[----:B------:R-:W-:-:S03]  /*1350*/  @!P2 IMAD.MOV.U32 R18, RZ, RZ, RZ ;  /* 0x000000ffff12a224 */ /* 0x000fc600078e00ff */
[----:B------:R-:W-:Y:S01]  /*1360*/  @!P2 ISETP.GE.U32.AND P3, PT, R3, R12, PT ;  /* 0x0000000c0300a20c */ /* 0x000fe20003f66070 */
[----:B------:R-:W-:-:S05]  /*1370*/  IMAD.MOV.U32 R12, RZ, RZ, 0x1ca00000 ;  /* 0x1ca00000ff0c7424 */ /* 0x000fca00078e00ff */
[----:B------:R-:W-:-:S04]  /*1380*/  @!P2 SEL R13, R12, 0x63400000, !P3 ;  /* 0x634000000c0da807 */ /* 0x000fc80005800000 */
[----:B------:R-:W-:Y:S01]  /*1390*/  @!P2 LOP3.LUT R13, R13, 0x80000000, R9, 0xf8, !PT ;  /* 0x800000000d0da812 */ /* 0x000fe200078ef809 */
[----:B0-----:R-:W-:-:S03]  /*13a0*/  DFMA R10, R16, -R4, 1 ;  /* 0x3ff00000100a742b */ /* 0x001fc60000000804 */
[----:B------:R-:W-:-:S05]  /*13b0*/  @!P2 LOP3.LUT R19, R13, 0x100000, RZ, 0xfc, !PT ;  /* 0x001000000d13a812 */ /* 0x000fca00078efcff */
[----:B------:R-:W-:-:S08]  /*13c0*/  DFMA R10, R10, R10, R10 ;  /* 0x0000000a0a0a722b */ /* 0x000fd0000000000a */
[----:B------:R-:W-:Y:S01]  /*13d0*/  DFMA R16, R16, R10, R16 ;  /* 0x0000000a1010722b */ /* 0x000fe20000000010 */
[----:B------:R-:W-:Y:S01]  /*13e0*/  SEL R11, R12, 0x63400000, !P1 ;  /* 0x634000000c0b7807 */ /* 0x000fe20004800000 */
[----:B------:R-:W-:-:S03]  /*13f0*/  IMAD.MOV.U32 R10, RZ, RZ, R8 ;  /* 0x000000ffff0a7224 */ /* 0x000fc600078e0008 */
[----:B------:R-:W-:-:S03]  /*1400*/  LOP3.LUT R11, R11, 0x800fffff, R9, 0xf8, !PT ;  /* 0x800fffff0b0b7812 */ /* 0x000fc600078ef809 */
[----:B------:R-:W-:-:S03]  /*1410*/  DFMA R20, R16, -R4, 1 ;  /* 0x3ff000001014742b */ /* 0x000fc60000000804 */
[----:B------:R-:W-:-:S05]  /*1420*/  @!P2 DFMA R10, R10, 2, -R18 ;  /* 0x400000000a0aa82b */ /* 0x000fca0000000812 */
[----:B------:R-:W-:Y:S01]  /*1430*/  DFMA R16, R16, R20, R16 ;  /* 0x000000141010722b */ /* 0x000fe20000000010 */
[----:B------:R-:W-:Y:S02]  /*1440*/  IMAD.MOV.U32 R21, RZ, RZ, R3 ;  /* 0x000000ffff157224 */ /* 0x000fe400078e0003 */
[----:B------:R-:W-:Y:S01]  /*1450*/  IMAD.MOV.U32 R20, RZ, RZ, R14 ;  /* 0x000000ffff147224 */ /* 0x000fe200078e000e */
[----:B------:R-:W-:Y:S02]  /*1460*/  @!P0 LOP3.LUT R20, R5, 0x7ff00000, RZ, 0xc0, !PT ;  /* 0x7ff0000005148812 */ /* 0x000fe400078ec0ff */
[----:B------:R-:W-:Y:S02]  /*1470*/  @!P2 LOP3.LUT R21, R11, 0x7ff00000, RZ, 0xc0, !PT ;  /* 0x7ff000000b15a812 */ /* 0x000fe400078ec0ff */
[----:B------:R-:W-:Y:S01]  /*1480*/  DMUL R18, R16, R10 ;  /* 0x0000000a10127228 */ /* 0x000fe20000000000 */
[----:B------:R-:W-:Y:S02]  /*1490*/  VIADD R22, R20, 0xffffffff ;  /* 0xffffffff14167836 */ /* 0x000fe40000000000 */
[----:B------:R-:W-:-:S05]  /*14a0*/  VIADD R13, R21, 0xffffffff ;  /* 0xffffffff150d7836 */ /* 0x000fca0000000000 */
[----:B------:R-:W-:Y:S01]  /*14b0*/  DFMA R14, R18, -R4, R10 ;  /* 0x80000004120e722b */ /* 0x000fe2000000000a */
[----:B------:R-:W-:-:S04]  /*14c0*/  ISETP.GT.U32.AND P0, PT, R13, 0x7feffffe, PT ;  /* 0x7feffffe0d00780c */ /* 0x000fc80003f04070 */
[----:B------:R-:W-:-:S03]  /*14d0*/  ISETP.GT.U32.OR P0, PT, R22, 0x7feffffe, P0 ;  /* 0x7feffffe1600780c */ /* 0x000fc60000704470 */
[----:B------:R-:W-:-:S10]  /*14e0*/  DFMA R14, R16, R14, R18 ;  /* 0x0000000e100e722b */ /* 0x000fd40000000012 */
[----:B------:R-:W-:Y:S05]  /*14f0*/  @P0 BRA `(.L_x_14) ;  /* 0x00000000006c0947 */ /* 0x000fea0003800000 */
[----:B------:R-:W-:-:S04]  /*1500*/  LOP3.LUT R16, R7, 0x7ff00000, RZ, 0xc0, !PT ;  /* 0x7ff0000007107812 */ /* 0x000fc800078ec0ff */
[CC--:B------:R-:W-:Y:S02]  /*1510*/  VIADDMNMX R8, R3.reuse, -R16.reuse, 0xb9600000, !PT ;  /* 0xb960000003087446 */ /* 0x0c0fe40007800910 */
[----:B------:R-:W-:Y:S02]  /*1520*/  ISETP.GE.U32.AND P0, PT, R3, R16, PT ;  /* 0x000000100300720c */ /* 0x000fe40003f06070 */
[----:B------:R-:W-:Y:S02]  /*1530*/  VIMNMX R8, PT, PT, R8, 0x46a00000, PT ;  /* 0x46a0000008087848 */ /* 0x000fe40003fe0100 */
[----:B------:R-:W-:-:S05]  /*1540*/  SEL R3, R12, 0x63400000, !P0 ;  /* 0x634000000c037807 */ /* 0x000fca0004000000 */
[----:B------:R-:W-:Y:S02]  /*1550*/  IMAD.IADD R3, R8, 0x1, -R3 ;  /* 0x0000000108037824 */ /* 0x000fe400078e0a03 */
[----:B------:R-:W-:Y:S02]  /*1560*/  IMAD.MOV.U32 R8, RZ, RZ, RZ ;  /* 0x000000ffff087224 */ /* 0x000fe400078e00ff */
[----:B------:R-:W-:-:S06]  /*1570*/  VIADD R9, R3, 0x7fe00000 ;  /* 0x7fe0000003097836 */ /* 0x000fcc0000000000 */
[----:B------:R-:W-:-:S10]  /*1580*/  DMUL R12, R14, R8 ;  /* 0x000000080e0c7228 */ /* 0x000fd40000000000 */
[----:B------:R-:W-:-:S13]  /*1590*/  FSETP.GTU.AND P0, PT, |R13|, 1.469367938527859385e-39, PT ;  /* 0x001000000d00780b */ /* 0x000fda0003f0c200 */
[----:B------:R-:W-:Y:S05]  /*15a0*/  @P0 BRA `(.L_x_15) ;  /* 0x0000000000940947 */ /* 0x000fea0003800000 */
[----:B------:R-:W-:Y:S01]  /*15b0*/  DFMA R4, R14, -R4, R10 ;  /* 0x800000040e04722b */ /* 0x000fe2000000000a */
[----:B------:R-:W-:-:S09]  /*15c0*/  IMAD.MOV.U32 R8, RZ, RZ, RZ ;  /* 0x000000ffff087224 */ /* 0x000fd200078e00ff */
[C---:B------:R-:W-:Y:S02]  /*15d0*/  FSETP.NEU.AND P0, PT, R5.reuse, RZ, PT ;  /* 0x000000ff0500720b */ /* 0x040fe40003f0d000 */
[----:B------:R-:W-:-:S04]  /*15e0*/  LOP3.LUT R7, R5, 0x80000000, R7, 0x48, !PT ;  /* 0x8000000005077812 */ /* 0x000fc800078e4807 */
[----:B------:R-:W-:-:S07]  /*15f0*/  LOP3.LUT R9, R7, R9, RZ, 0xfc, !PT ;  /* 0x0000000907097212 */ /* 0x000fce00078efcff */
[----:B------:R-:W-:Y:S05]  /*1600*/  @!P0 BRA `(.L_x_15) ;  /* 0x00000000007c8947 */ /* 0x000fea0003800000 */
[----:B------:R-:W-:Y:S01]  /*1610*/  IMAD.MOV R5, RZ, RZ, -R3 ;  /* 0x000000ffff057224 */ /* 0x000fe200078e0a03 */
[----:B------:R-:W-:Y:S01]  /*1620*/  DMUL.RP R8, R14, R8 ;  /* 0x000000080e087228 */ /* 0x000fe20000008000 */
[----:B------:R-:W-:Y:S01]  /*1630*/  IMAD.MOV.U32 R4, RZ, RZ, RZ ;  /* 0x000000ffff047224 */ /* 0x000fe200078e00ff */
[----:B------:R-:W-:-:S05]  /*1640*/  IADD3 R3, PT, PT, -R3, -0x43300000, RZ ;  /* 0xbcd0000003037810 */ /* 0x000fca0007ffe1ff */
[----:B------:R-:W-:-:S03]  /*1650*/  DFMA R4, R12, -R4, R14 ;  /* 0x800000040c04722b */ /* 0x000fc6000000000e */
[----:B------:R-:W-:-:S07]  /*1660*/  LOP3.LUT R7, R9, R7, RZ, 0x3c, !PT ;  /* 0x0000000709077212 */ /* 0x000fce00078e3cff */
[----:B------:R-:W-:-:S04]  /*1670*/  FSETP.NEU.AND P0, PT, |R5|, R3, PT ;  /* 0x000000030500720b */ /* 0x000fc80003f0d200 */
[----:B------:R-:W-:Y:S02]  /*1680*/  FSEL R12, R8, R12, !P0 ;  /* 0x0000000c080c7208 */ /* 0x000fe40004000000 */
[----:B------:R-:W-:Y:S01]  /*1690*/  FSEL R13, R7, R13, !P0 ;  /* 0x0000000d070d7208 */ /* 0x000fe20004000000 */
[----:B------:R-:W-:Y:S06]  /*16a0*/  BRA `(.L_x_15) ;  /* 0x0000000000547947 */ /* 0x000fec0003800000 */
.L_x_14:
[----:B------:R-:W-:-:S14]  /*16b0*/  DSETP.NAN.AND P0, PT, R8, R8, PT ;  /* 0x000000080800722a */ /* 0x000fdc0003f08000 */
[----:B------:R-:W-:Y:S05]  /*16c0*/  @P0 BRA `(.L_x_16) ;  /* 0x0000000000440947 */ /* 0x000fea0003800000 */
[----:B------:R-:W-:-:S14]  /*16d0*/  DSETP.NAN.AND P0, PT, R6, R6, PT ;  /* 0x000000060600722a */ /* 0x000fdc0003f08000 */
[----:B------:R-:W-:Y:S05]  /*16e0*/  @P0 BRA `(.L_x_17) ;  /* 0x0000000000300947 */ /* 0x000fea0003800000 */
[----:B------:R-:W-:Y:S01]  /*16f0*/  ISETP.NE.AND P0, PT, R21, R20, PT ;  /* 0x000000141500720c */ /* 0x000fe20003f05270 */
[----:B------:R-:W-:Y:S02]  /*1700*/  IMAD.MOV.U32 R12, RZ, RZ, 0x0 ;  /* 0x00000000ff0c7424 */ /* 0x000fe400078e00ff */
[----:B------:R-:W-:-:S10]  /*1710*/  IMAD.MOV.U32 R13, RZ, RZ, -0x80000 ;  /* 0xfff80000ff0d7424 */ /* 0x000fd400078e00ff */
[----:B------:R-:W-:Y:S05]  /*1720*/  @!P0 BRA `(.L_x_15) ;  /* 0x0000000000348947 */ /* 0x000fea0003800000 */
[----:B------:R-:W-:Y:S02]  /*1730*/  ISETP.NE.AND P0, PT, R21, 0x7ff00000, PT ;  /* 0x7ff000001500780c */ /* 0x000fe40003f05270 */
[----:B------:R-:W-:Y:S02]  /*1740*/  LOP3.LUT R13, R9, 0x80000000, R7, 0x48, !PT ;  /* 0x80000000090d7812 */ /* 0x000fe400078e4807 */
[----:B------:R-:W-:-:S13]  /*1750*/  ISETP.EQ.OR P0, PT, R20, RZ, !P0 ;  /* 0x000000ff1400720c */ /* 0x000fda0004702670 */
[----:B------:R-:W-:Y:S01]  /*1760*/  @P0 LOP3.LUT R3, R13, 0x7ff00000, RZ, 0xfc, !PT ;  /* 0x7ff000000d030812 */ /* 0x000fe200078efcff */
[----:B------:R-:W-:Y:S02]  /*1770*/  @!P0 IMAD.MOV.U32 R12, RZ, RZ, RZ ;  /* 0x000000ffff0c8224 */ /* 0x000fe400078e00ff */
[----:B------:R-:W-:Y:S02]  /*1780*/  @P0 IMAD.MOV.U32 R12, RZ, RZ, RZ ;  /* 0x000000ffff0c0224 */ /* 0x000fe400078e00ff */
[----:B------:R-:W-:Y:S01]  /*1790*/  @P0 IMAD.MOV.U32 R13, RZ, RZ, R3 ;  /* 0x000000ffff0d0224 */ /* 0x000fe200078e0003 */
[----:B------:R-:W-:Y:S06]  /*17a0*/  BRA `(.L_x_15) ;  /* 0x0000000000147947 */ /* 0x000fec0003800000 */
.L_x_17:
[----:B------:R-:W-:Y:S01]  /*17b0*/  LOP3.LUT R13, R7, 0x80000, RZ, 0xfc, !PT ;  /* 0x00080000070d7812 */ /* 0x000fe200078efcff */
[----:B------:R-:W-:Y:S01]  /*17c0*/  IMAD.MOV.U32 R12, RZ, RZ, R6 ;  /* 0x000000ffff0c7224 */ /* 0x000fe200078e0006 */
[----:B------:R-:W-:Y:S06]  /*17d0*/  BRA `(.L_x_15) ;  /* 0x0000000000087947 */ /* 0x000fec0003800000 */
.L_x_16:
[----:B------:R-:W-:Y:S01]  /*17e0*/  LOP3.LUT R13, R9, 0x80000, RZ, 0xfc, !PT ;  /* 0x00080000090d7812 */ /* 0x000fe200078efcff */
[----:B------:R-:W-:-:S07]  /*17f0*/  IMAD.MOV.U32 R12, RZ, RZ, R8 ;  /* 0x000000ffff0c7224 */ /* 0x000fce00078e0008 */
.L_x_15:
[----:B------:R-:W-:Y:S05]  /*1800*/  BSYNC.RECONVERGENT B1 ;  /* 0x0000000000017941 */ /* 0x000fea0003800200 */
.L_x_13:
[----:B------:R-:W-:Y:S02]  /*1810*/  IMAD.MOV.U32 R4, RZ, RZ, R0 ;  /* 0x000000ffff047224 */ /* 0x000fe400078e0000 */
[----:B------:R-:W-:-:S04]  /*1820*/  IMAD.MOV.U32 R5, RZ, RZ, 0x0 ;  /* 0x00000000ff057424 */ /* 0x000fc800078e00ff */
[----:B------:R-:W-:Y:S05]  /*1830*/  RET.REL.NODEC R4 `(_Z12spongeKernelPfiiii) ;  /* 0xffffffe404f07950 */ /* 0x000fea0003c3ffff */
        .type           $_Z12spongeKernelPfiiii$__internal_accurate_pow,@function
        .size           $_Z12spongeKernelPfiiii$__internal_accurate_pow,(.L_x_47 - $_Z12spongeKernelPfiiii$__internal_accurate_pow)
$_Z12spongeKernelPfiiii$__internal_accurate_pow:
[----:B------:R-:W-:Y:S01]  /*1840*/  ISETP.GT.U32.AND P0, PT, R3, 0xfffff, PT ;  /* 0x000fffff0300780c */ /* 0x000fe20003f04070 */
[--C-:B------:R-:W-:Y:S01]  /*1850*/  IMAD.MOV.U32 R7, RZ, RZ, R3.reuse ;  /* 0x000000ffff077224 */ /* 0x100fe200078e0003 */
[----:B------:R-:W-:Y:S01]  /*1860*/  UMOV UR10, 0x7d2cafe2 ;  /* 0x7d2cafe2000a7882 */ /* 0x000fe20000000000 */
[----:B------:R-:W-:Y:S01]  /*1870*/  IMAD.MOV.U32 R14, RZ, RZ, RZ ;  /* 0x000000ffff0e7224 */ /* 0x000fe200078e00ff */
[----:B------:R-:W-:Y:S01]  /*1880*/  UMOV UR11, 0x3eb0f5ff ;  /* 0x3eb0f5ff000b7882 */ /* 0x000fe20000000000 */
[----:B------:R-:W-:Y:S01]  /*1890*/  IMAD.MOV.U32 R10, RZ, RZ, 0x41ad3b5a ;  /* 0x41ad3b5aff0a7424 */ /* 0x000fe200078e00ff */
[----:B------:R-:W-:Y:S01]  /*18a0*/  SHF.R.U32.HI R3, RZ, 0x14, R3 ;  /* 0x00000014ff037819 */ /* 0x000fe20000011603 */
[----:B------:R-:W-:Y:S01]  /*18b0*/  IMAD.MOV.U32 R11, RZ, RZ, 0x3ed0f5d2 ;  /* 0x3ed0f5d2ff0b7424 */ /* 0x000fe200078e00ff */
[----:B------:R-:W-:Y:S01]  /*18c0*/  UMOV UR12, 0x3b39803f ;  /* 0x3b39803f000c7882 */ /* 0x000fe20000000000 */
[----:B------:R-:W-:-:S04]  /*18d0*/  UMOV UR13, 0x3c7abc9e ;  /* 0x3c7abc9e000d7882 */ /* 0x000fc80000000000 */
[----:B------:R-:W-:-:S10]  /*18e0*/  @!P0 DMUL R4, R6, 1.80143985094819840000e+16 ;  /* 0x4350000006048828 */ /* 0x000fd40000000000 */
[----:B------:R-:W-:Y:S01]  /*18f0*/  @!P0 IMAD.MOV.U32 R7, RZ, RZ, R5 ;  /* 0x000000ffff078224 */ /* 0x000fe200078e0005 */
[----:B------:R-:W-:Y:S01]  /*1900*/  @!P0 LEA.HI R3, R5, 0xffffffca, RZ, 0xc ;  /* 0xffffffca05038811 */ /* 0x000fe200078f60ff */
[----:B------:R-:W-:-:S03]  /*1910*/  @!P0 IMAD.MOV.U32 R6, RZ, RZ, R4 ;  /* 0x000000ffff068224 */ /* 0x000fc600078e0004 */
[----:B------:R-:W-:Y:S01]  /*1920*/  LOP3.LUT R7, R7, 0x800fffff, RZ, 0xc0, !PT ;  /* 0x800fffff07077812 */ /* 0x000fe200078ec0ff */
[----:B------:R-:W-:Y:S02]  /*1930*/  IMAD.MOV.U32 R22, RZ, RZ, R6 ;  /* 0x000000ffff167224 */ /* 0x000fe400078e0006 */
[----:B------:R-:W-:Y:S01]  /*1940*/  VIADD R4, R3, 0xfffffc01 ;  /* 0xfffffc0103047836 */ /* 0x000fe20000000000 */
[----:B------:R-:W-:-:S04]  /*1950*/  LOP3.LUT R23, R7, 0x3ff00000, RZ, 0xfc, !PT ;  /* 0x3ff0000007177812 */ /* 0x000fc800078efcff */
[----:B------:R-:W-:-:S13]  /*1960*/  ISETP.GE.U32.AND P1, PT, R23, 0x3ff6a09f, PT ;  /* 0x3ff6a09f1700780c */ /* 0x000fda0003f26070 */
[----:B------:R-:W-:Y:S02]  /*1970*/  @P1 VIADD R7, R23, 0xfff00000 ;  /* 0xfff0000017071836 */ /* 0x000fe40000000000 */
[----:B------:R-:W-:Y:S02]  /*1980*/  @P1 VIADD R4, R3, 0xfffffc02 ;  /* 0xfffffc0203041836 */ /* 0x000fe40000000000 */
[----:B------:R-:W-:-:S06]  /*1990*/  @P1 IMAD.MOV.U32 R23, RZ, RZ, R7 ;  /* 0x000000ffff171224 */ /* 0x000fcc00078e0007 */
[C---:B------:R-:W-:Y:S02]  /*19a0*/  DADD R8, R22.reuse, 1 ;  /* 0x3ff0000016087429 */ /* 0x040fe40000000000 */
[----:B------:R-:W-:-:S04]  /*19b0*/  DADD R22, R22, -1 ;  /* 0xbff0000016167429 */ /* 0x000fc80000000000 */
[----:B------:R-:W0:Y:S02]  /*19c0*/  MUFU.RCP64H R15, R9 ;  /* 0x00000009000f7308 */ /* 0x000e240000001800 */
[----:B0-----:R-:W-:-:S08]  /*19d0*/  DFMA R6, -R8, R14, 1 ;  /* 0x3ff000000806742b */ /* 0x001fd0000000010e */
[----:B------:R-:W-:-:S08]  /*19e0*/  DFMA R6, R6, R6, R6 ;  /* 0x000000060606722b */ /* 0x000fd00000000006 */
[----:B------:R-:W-:-:S08]  /*19f0*/  DFMA R14, R14, R6, R14 ;  /* 0x000000060e0e722b */ /* 0x000fd0000000000e */
[----:B------:R-:W-:-:S08]  /*1a00*/  DMUL R6, R22, R14 ;  /* 0x0000000e16067228 */ /* 0x000fd00000000000 */
[----:B------:R-:W-:-:S08]  /*1a10*/  DFMA R6, R22, R14, R6 ;  /* 0x0000000e1606722b */ /* 0x000fd00000000006 */
[----:B------:R-:W-:Y:S02]  /*1a20*/  DMUL R20, R6, R6 ;  /* 0x0000000606147228 */ /* 0x000fe40000000000 */
[----:B------:R-:W-:-:S06]  /*1a30*/  DADD R16, R22, -R6 ;  /* 0x0000000016107229 */ /* 0x000fcc0000000806 */
[----:B------:R-:W-:Y:S01]  /*1a40*/  DFMA R8, R20, UR10, R10 ;  /* 0x0000000a14087c2b */ /* 0x000fe2000800000a */
[----:B------:R-:W-:Y:S01]  /*1a50*/  UMOV UR10, 0x75488a3f ;  /* 0x75488a3f000a7882 */ /* 0x000fe20000000000 */
[----:B------:R-:W-:Y:S01]  /*1a60*/  UMOV UR11, 0x3ef3b20a ;  /* 0x3ef3b20a000b7882 */ /* 0x000fe20000000000 */
[----:B------:R-:W-:Y:S02]  /*1a70*/  DADD R16, R16, R16 ;  /* 0x0000000010107229 */ /* 0x000fe40000000010 */
[----:B------:R-:W-:-:S03]  /*1a80*/  DMUL R10, R6, R6 ;  /* 0x00000006060a7228 */ /* 0x000fc60000000000 */
[----:B------:R-:W-:Y:S01]  /*1a90*/  DFMA R8, R20, R8, UR10 ;  /* 0x0000000a14087e2b */ /* 0x000fe20008000008 */
[----:B------:R-:W-:Y:S01]  /*1aa0*/  UMOV UR10, 0xe4faecd5 ;  /* 0xe4faecd5000a7882 */ /* 0x000fe20000000000 */
[----:B------:R-:W-:Y:S01]  /*1ab0*/  UMOV UR11, 0x3f1745cd ;  /* 0x3f1745cd000b7882 */ /* 0x000fe20000000000 */
[----:B------:R-:W-:-:S05]  /*1ac0*/  DFMA R16, R22, -R6, R16 ;  /* 0x800000061610722b */ /* 0x000fca0000000010 */
[----:B------:R-:W-:Y:S01]  /*1ad0*/  DFMA R8, R20, R8, UR10 ;  /* 0x0000000a14087e2b */ /* 0x000fe20008000008 */
[----:B------:R-:W-:Y:S01]  /*1ae0*/  UMOV UR10, 0x258a578b ;  /* 0x258a578b000a7882 */ /* 0x000fe20000000000 */
[----:B------:R-:W-:Y:S01]  /*1af0*/  UMOV UR11, 0x3f3c71c7 ;  /* 0x3f3c71c7000b7882 */ /* 0x000fe20000000000 */
[----:B------:R-:W-:-:S05]  /*1b00*/  DMUL R14, R14, R16 ;  /* 0x000000100e0e7228 */ /* 0x000fca0000000000 */
[----:B------:R-:W-:Y:S01]  /*1b10*/  DFMA R8, R20, R8, UR10 ;  /* 0x0000000a14087e2b */ /* 0x000fe20008000008 */
[----:B------:R-:W-:Y:S01]  /*1b20*/  UMOV UR10, 0x9242b910 ;  /* 0x9242b910000a7882 */ /* 0x000fe20000000000 */
[----:B------:R-:W-:-:S03]  /*1b30*/  UMOV UR11, 0x3f624924 ;  /* 0x3f624924000b7882 */ /* 0x000fc60000000000 */
[----:B------:R-:W-:Y:S02]  /*1b40*/  VIADD R23, R15, 0x100000 ;  /* 0x001000000f177836 */ /* 0x000fe40000000000 */
[----:B------:R-:W-:Y:S01]  /*1b50*/  IMAD.MOV.U32 R22, RZ, RZ, R14 ;  /* 0x000000ffff167224 */ /* 0x000fe200078e000e */
[----:B------:R-:W-:Y:S01]  /*1b60*/  DFMA R8, R20, R8, UR10 ;  /* 0x0000000a14087e2b */ /* 0x000fe20008000008 */
[----:B------:R-:W-:Y:S01]  /*1b70*/  UMOV UR10, 0x99999dfb ;  /* 0x99999dfb000a7882 */ /* 0x000fe20000000000 */
[----:B------:R-:W-:-:S06]  /*1b80*/  UMOV UR11, 0x3f899999 ;  /* 0x3f899999000b7882 */ /* 0x000fcc0000000000 */
[----:B------:R-:W-:Y:S01]  /*1b90*/  DFMA R18, R20, R8, UR10 ;  /* 0x0000000a14127e2b */ /* 0x000fe20008000008 */
[----:B------:R-:W-:Y:S01]  /*1ba0*/  UMOV UR10, 0x55555555 ;  /* 0x55555555000a7882 */ /* 0x000fe20000000000 */
[----:B------:R-:W-:-:S06]  /*1bb0*/  UMOV UR11, 0x3fb55555 ;  /* 0x3fb55555000b7882 */ /* 0x000fcc0000000000 */
[----:B------:R-:W-:-:S08]  /*1bc0*/  DFMA R8, R20, R18, UR10 ;  /* 0x0000000a14087e2b */ /* 0x000fd00008000012 */
[----:B------:R-:W-:Y:S01]  /*1bd0*/  DADD R12, -R8, UR10 ;  /* 0x0000000a080c7e29 */ /* 0x000fe20008000100 */
[----:B------:R-:W-:Y:S01]  /*1be0*/  UMOV UR10, 0xb9e7b0 ;  /* 0x00b9e7b0000a7882 */ /* 0x000fe20000000000 */
[----:B------:R-:W-:-:S06]  /*1bf0*/  UMOV UR11, 0x3c46a4cb ;  /* 0x3c46a4cb000b7882 */ /* 0x000fcc0000000000 */
[----:B------:R-:W-:Y:S02]  /*1c00*/  DFMA R18, R20, R18, R12 ;  /* 0x000000121412722b */ /* 0x000fe4000000000c */
[C---:B------:R-:W-:Y:S02]  /*1c10*/  DMUL R12, R6.reuse, R10 ;  /* 0x0000000a060c7228 */ /* 0x040fe40000000000 */
[----:B------:R-:W-:-:S04]  /*1c20*/  DFMA R20, R6, R6, -R10 ;  /* 0x000000060614722b */ /* 0x000fc8000000080a */
[----:B------:R-:W-:Y:S01]  /*1c30*/  DADD R16, R18, -UR10 ;  /* 0x8000000a12107e29 */ /* 0x000fe20008000000 */
[----:B------:R-:W-:Y:S01]  /*1c40*/  UMOV UR10, 0x80000000 ;  /* 0x80000000000a7882 */ /* 0x000fe20000000000 */
[C---:B------:R-:W-:Y:S01]  /*1c50*/  DFMA R18, R6.reuse, R10, -R12 ;  /* 0x0000000a0612722b */ /* 0x040fe2000000080c */
[----:B------:R-:W-:Y:S01]  /*1c60*/  UMOV UR11, 0x43300000 ;  /* 0x43300000000b7882 */ /* 0x000fe20000000000 */
[----:B------:R-:W-:-:S04]  /*1c70*/  DFMA R20, R6, R22, R20 ;  /* 0x000000160614722b */ /* 0x000fc80000000014 */
[----:B------:R-:W-:Y:S02]  /*1c80*/  DADD R24, R8, R16 ;  /* 0x0000000008187229 */ /* 0x000fe40000000010 */
[----:B------:R-:W-:-:S06]  /*1c90*/  DFMA R18, R14, R10, R18 ;  /* 0x0000000a0e12722b */ /* 0x000fcc0000000012 */
[----:B------:R-:W-:Y:S02]  /*1ca0*/  DMUL R10, R24, R12 ;  /* 0x0000000c180a7228 */ /* 0x000fe40000000000 */
[----:B------:R-:W-:Y:S02]  /*1cb0*/  DFMA R18, R6, R20, R18 ;  /* 0x000000140612722b */ /* 0x000fe40000000012 */
[----:B------:R-:W-:-:S04]  /*1cc0*/  DADD R20, R8, -R24 ;  /* 0x0000000008147229 */ /* 0x000fc80000000818 */
[----:B------:R-:W-:-:S04]  /*1cd0*/  DFMA R8, R24, R12, -R10 ;  /* 0x0000000c1808722b */ /* 0x000fc8000000080a */
[----:B------:R-:W-:-:S04]  /*1ce0*/  DADD R20, R16, R20 ;  /* 0x0000000010147229 */ /* 0x000fc80000000014 */
[----:B------:R-:W-:-:S08]  /*1cf0*/  DFMA R8, R24, R18, R8 ;  /* 0x000000121808722b */ /* 0x000fd00000000008 */
[----:B------:R-:W-:-:S08]  /*1d00*/  DFMA R20, R20, R12, R8 ;  /* 0x0000000c1414722b */ /* 0x000fd00000000008 */
[----:B------:R-:W-:-:S08]  /*1d10*/  DADD R12, R10, R20 ;  /* 0x000000000a0c7229 */ /* 0x000fd00000000014 */
[--C-:B------:R-:W-:Y:S02]  /*1d20*/  DADD R8, R6, R12.reuse ;  /* 0x0000000006087229 */ /* 0x100fe4000000000c */
[----:B------:R-:W-:-:S06]  /*1d30*/  DADD R10, R10, -R12 ;  /* 0x000000000a0a7229 */ /* 0x000fcc000000080c */
[----:B------:R-:W-:Y:S02]  /*1d40*/  DADD R6, R6, -R8 ;  /* 0x0000000006067229 */ /* 0x000fe40000000808 */
[----:B------:R-:W-:-:S06]  /*1d50*/  DADD R10, R20, R10 ;  /* 0x00000000140a7229 */ /* 0x000fcc000000000a */
[----:B------:R-:W-:-:S08]  /*1d60*/  DADD R6, R12, R6 ;  /* 0x000000000c067229 */ /* 0x000fd00000000006 */
[----:B------:R-:W-:-:S08]  /*1d70*/  DADD R6, R10, R6 ;  /* 0x000000000a067229 */ /* 0x000fd00000000006 */
[----:B------:R-:W-:Y:S01]  /*1d80*/  DADD R14, R14, R6 ;  /* 0x000000000e0e7229 */ /* 0x000fe20000000006 */
[----:B------:R-:W-:Y:S01]  /*1d90*/  LOP3.LUT R6, R4, 0x80000000, RZ, 0x3c, !PT ;  /* 0x8000000004067812 */ /* 0x000fe200078e3cff */
[----:B------:R-:W-:-:S06]  /*1da0*/  IMAD.MOV.U32 R7, RZ, RZ, 0x43300000 ;  /* 0x43300000ff077424 */ /* 0x000fcc00078e00ff */
[----:B------:R-:W-:Y:S02]  /*1db0*/  DADD R10, R8, R14 ;  /* 0x00000000080a7229 */ /* 0x000fe4000000000e */
[----:B------:R-:W-:Y:S01]  /*1dc0*/  DADD R6, R6, -UR10 ;  /* 0x8000000a06067e29 */ /* 0x000fe20008000000 */
[----:B------:R-:W-:Y:S01]  /*1dd0*/  UMOV UR10, 0xfefa39ef ;  /* 0xfefa39ef000a7882 */ /* 0x000fe20000000000 */
[----:B------:R-:W-:-:S04]  /*1de0*/  UMOV UR11, 0x3fe62e42 ;  /* 0x3fe62e42000b7882 */ /* 0x000fc80000000000 */
[--C-:B------:R-:W-:Y:S02]  /*1df0*/  DADD R8, R8, -R10.reuse ;  /* 0x0000000008087229 */ /* 0x100fe4000000080a */
[----:B------:R-:W-:-:S06]  /*1e00*/  DFMA R4, R6, UR10, R10 ;  /* 0x0000000a06047c2b */ /* 0x000fcc000800000a */
[----:B------:R-:W-:Y:S02]  /*1e10*/  DADD R8, R14, R8 ;  /* 0x000000000e087229 */ /* 0x000fe40000000008 */
[----:B------:R-:W-:-:S08]  /*1e20*/  DFMA R12, R6, -UR10, R4 ;  /* 0x8000000a060c7c2b */ /* 0x000fd00008000004 */
[----:B------:R-:W-:-:S08]  /*1e30*/  DADD R12, -R10, R12 ;  /* 0x000000000a0c7229 */ /* 0x000fd0000000010c */
[----:B------:R-:W-:-:S08]  /*1e40*/  DADD R8, R8, -R12 ;  /* 0x0000000008087229 */ /* 0x000fd0000000080c */
[----:B------:R-:W-:-:S08]  /*1e50*/  DFMA R8, R6, UR12, R8 ;  /* 0x0000000c06087c2b */ /* 0x000fd00008000008 */
[----:B------:R-:W-:-:S08]  /*1e60*/  DADD R6, R4, R8 ;  /* 0x0000000004067229 */ /* 0x000fd00000000008 */
[----:B------:R-:W-:Y:S02]  /*1e70*/  DADD R10, R4, -R6 ;  /* 0x00000000040a7229 */ /* 0x000fe40000000806 */
[----:B------:R-:W-:-:S06]  /*1e80*/  DMUL R4, R6, 2 ;  /* 0x4000000006047828 */ /* 0x000fcc0000000000 */
[----:B------:R-:W-:Y:S02]  /*1e90*/  DADD R10, R8, R10 ;  /* 0x00000000080a7229 */ /* 0x000fe4000000000a */
[----:B------:R-:W-:Y:S01]  /*1ea0*/  DFMA R6, R6, 2, -R4 ;  /* 0x400000000606782b */ /* 0x000fe20000000804 */
[----:B------:R-:W-:Y:S02]  /*1eb0*/  IMAD.MOV.U32 R8, RZ, RZ, 0x652b82fe ;  /* 0x652b82feff087424 */ /* 0x000fe400078e00ff */
[----:B------:R-:W-:-:S05]  /*1ec0*/  IMAD.MOV.U32 R9, RZ, RZ, 0x3ff71547 ;  /* 0x3ff71547ff097424 */ /* 0x000fca00078e00ff */
[----:B------:R-:W-:-:S08]  /*1ed0*/  DFMA R10, R10, 2, R6 ;  /* 0x400000000a0a782b */ /* 0x000fd00000000006 */
[----:B------:R-:W-:-:S08]  /*1ee0*/  DADD R6, R4, R10 ;  /* 0x0000000004067229 */ /* 0x000fd0000000000a */
[----:B------:R-:W-:Y:S02]  /*1ef0*/  DFMA R8, R6, R8, 6.75539944105574400000e+15 ;  /* 0x433800000608742b */ /* 0x000fe40000000008 */
[----:B------:R-:W-:Y:S01]  /*1f00*/  FSETP.GEU.AND P0, PT, |R7|, 4.1917929649353027344, PT ;  /* 0x4086232b0700780b */ /* 0x000fe20003f0e200 */
[----:B------:R-:W-:-:S05]  /*1f10*/  DADD R4, R4, -R6 ;  /* 0x0000000004047229 */ /* 0x000fca0000000806 */
[----:B------:R-:W-:-:S03]  /*1f20*/  DADD R12, R8, -6.75539944105574400000e+15 ;  /* 0xc3380000080c7429 */ /* 0x000fc60000000000 */
[----:B------:R-:W-:-:S05]  /*1f30*/  DADD R10, R10, R4 ;  /* 0x000000000a0a7229 */ /* 0x000fca0000000004 */
[----:B------:R-:W-:Y:S01]  /*1f40*/  DFMA R14, R12, -UR10, R6 ;  /* 0x8000000a0c0e7c2b */ /* 0x000fe20008000006 */
        /* <DEDUP_REMOVED lines=36> */
[----:B------:R-:W-:Y:S06]  /*2190*/  @!P0 BRA `(.L_x_18) ;  /* 0x0000000000308947 */ /* 0x000fec0003800000 */
[----:B------:R-:W-:Y:S01]  /*21a0*/  FSETP.GEU.AND P1, PT, |R7|, 4.2275390625, PT ;  /* 0x408748000700780b */ /* 0x000fe20003f2e200 */
[C---:B------:R-:W-:Y:S02]  /*21b0*/  DADD R4, R6.reuse, +INF ;  /* 0x7ff0000006047429 */ /* 0x040fe40000000000 */
[----:B------:R-:W-:-:S08]  /*21c0*/  DSETP.GEU.AND P0, PT, R6, RZ, PT ;  /* 0x000000ff0600722a */ /* 0x000fd00003f0e000 */
[----:B------:R-:W-:Y:S02]  /*21d0*/  FSEL R4, R4, RZ, P0 ;  /* 0x000000ff04047208 */ /* 0x000fe40000000000 */
[----:B------:R-:W-:Y:S02]  /*21e0*/  @!P1 LEA.HI R3, R8, R8, RZ, 0x1 ;  /* 0x0000000808039211 */ /* 0x000fe400078f08ff */
[----:B------:R-:W-:Y:S02]  /*21f0*/  FSEL R5, R5, RZ, P0 ;  /* 0x000000ff05057208 */ /* 0x000fe40000000000 */
[----:B------:R-:W-:-:S05]  /*2200*/  @!P1 SHF.R.S32.HI R3, RZ, 0x1, R3 ;  /* 0x00000001ff039819 */ /* 0x000fca0000011403 */
[----:B------:R-:W-:Y:S02]  /*2210*/  @!P1 IMAD.IADD R6, R8, 0x1, -R3 ;  /* 0x0000000108069824 */ /* 0x000fe400078e0a03 */
[----:B------:R-:W-:-:S03]  /*2220*/  @!P1 IMAD R13, R3, 0x100000, R13 ;  /* 0x00100000030d9824 */ /* 0x000fc600078e020d */
[----:B------:R-:W-:Y:S01]  /*2230*/  @!P1 LEA R7, R6, 0x3ff00000, 0x14 ;  /* 0x3ff0000006079811 */ /* 0x000fe200078ea0ff */
[----:B------:R-:W-:-:S06]  /*2240*/  @!P1 IMAD.MOV.U32 R6, RZ, RZ, RZ ;  /* 0x000000ffff069224 */ /* 0x000fcc00078e00ff */
[----:B------:R-:W-:-:S11]  /*2250*/  @!P1 DMUL R4, R12, R6 ;  /* 0x000000060c049228 */ /* 0x000fd60000000000 */
.L_x_18:
[----:B------:R-:W-:Y:S01]  /*2260*/  DFMA R10, R10, R4, R4 ;  /* 0x000000040a0a722b */ /* 0x000fe20000000004 */
[----:B------:R-:W-:Y:S01]  /*2270*/  IMAD.MOV.U32 R6, RZ, RZ, R0 ;  /* 0x000000ffff067224 */ /* 0x000fe200078e0000 */
[----:B------:R-:W-:Y:S01]  /*2280*/  DSETP.NEU.AND P0, PT, |R4|, +INF , PT ;  /* 0x7ff000000400742a */ /* 0x000fe20003f0d200 */
[----:B------:R-:W-:-:S07]  /*2290*/  IMAD.MOV.U32 R7, RZ, RZ, 0x0 ;  /* 0x00000000ff077424 */ /* 0x000fce00078e00ff */
[----:B------:R-:W-:Y:S02]  /*22a0*/  FSEL R4, R4, R10, !P0 ;  /* 0x0000000a04047208 */ /* 0x000fe40004000000 */
[----:B------:R-:W-:Y:S01]  /*22b0*/  FSEL R5, R5, R11, !P0 ;  /* 0x0000000b05057208 */ /* 0x000fe20004000000 */
[----:B------:R-:W-:Y:S06]  /*22c0*/  RET.REL.NODEC R6 `(_Z12spongeKernelPfiiii) ;  /* 0xffffffdc064c7950 */ /* 0x000fec0003c3ffff */
.L_x_19:
[----:B------:R-:W-:-:S00]  /*22d0*/  BRA `(.L_x_19) ;  /* 0xfffffffc00fc7947 */ /* 0x000fc0000383ffff */
[----:B------:R-:W-:-:S00]  /*22e0*/  NOP ;  /* 0x0000000000007918 */ /* 0x000fc00000000000 */
        /* <DEDUP_REMOVED lines=9> */
.L_x_47:


//--------------------- .text._Z8onewayBCPfS_S_S_S_S_S_S_iii --------------------------
	.section	.text._Z8onewayBCPfS_S_S_S_S_S_S_iii,"ax",@progbits
	.align	128
        .global         _Z8onewayBCPfS_S_S_S_S_S_S_iii
        .type           _Z8onewayBCPfS_S_S_S_S_S_S_iii,@function
        .size           _Z8onewayBCPfS_S_S_S_S_S_S_iii,(.L_x_50 - _Z8onewayBCPfS_S_S_S_S_S_S_iii)
        .other          _Z8onewayBCPfS_S_S_S_S_S_S_iii,@"STO_CUDA_ENTRY STV_DEFAULT"
_Z8onewayBCPfS_S_S_S_S_S_S_iii:
.text._Z8onewayBCPfS_S_S_S_S_S_S_iii:
[----:B------:R-:W-:Y:S01]  /*0000*/  LDC R1, c[0x0][0x37c] ;  /* 0x0000df00ff017b82 */ /* 0x000fe20000000800 */
[----:B------:R-:W0:Y:S07]  /*0010*/  S2R R10, SR_TID.Y ;  /* 0x00000000000a7919 */ /* 0x000e2e0000002200 */
[----:B------:R-:W1:Y:S01]  /*0020*/  LDC R3, c[0x0][0x360] ;  /* 0x0000d800ff037b82 */ /* 0x000e620000000800 */
[----:B------:R-:W2:Y:S01]  /*0030*/  LDCU UR8, c[0x0][0x3c8] ;  /* 0x00007900ff0877ac */ /* 0x000ea20008000800 */
[----:B------:R-:W1:Y:S01]  /*0040*/  S2R R12, SR_TID.X ;  /* 0x00000000000c7919 */ /* 0x000e620000002100 */
[----:B------:R-:W3:Y:S05]  /*0050*/  S2R R13, SR_TID.Z ;  /* 0x00000000000d7919 */ /* 0x000eea0000002300 */
[----:B------:R-:W0:Y:S08]  /*0060*/  S2UR UR5, SR_CTAID.Y ;  /* 0x00000000000579c3 */ /* 0x000e300000002600 */
[----:B------:R-:W0:Y:S08]  /*0070*/  LDC R5, c[0x0][0x364] ;  /* 0x0000d900ff057b82 */ /* 0x000e300000000800 */
[----:B------:R-:W1:Y:S08]  /*0080*/  S2UR UR4, SR_CTAID.X ;  /* 0x00000000000479c3 */ /* 0x000e700000002500 */
[----:B------:R-:W4:Y:S08]  /*0090*/  LDC.64 R8, c[0x0][0x3c0] ;  /* 0x0000f000ff087b82 */ /* 0x000f300000000a00 */
[----:B------:R-:W3:Y:S01]  /*00a0*/  S2UR UR6, SR_CTAID.Z ;  /* 0x00000000000679c3 */ /* 0x000ee20000002700 */
[----:B0-----:R-:W-:-:S07]  /*00b0*/  IMAD R10, R5, UR5, R10 ;  /* 0x00000005050a7c24 */ /* 0x001fce000f8e020a */
[----:B------:R-:W3:Y:S01]  /*00c0*/  LDC R0, c[0x0][0x368] ;  /* 0x0000da00ff007b82 */ /* 0x000ee20000000800 */
[----:B-1----:R-:W-:Y:S01]  /*00d0*/  IMAD R12, R3, UR4, R12 ;  /* 0x00000004030c7c24 */ /* 0x002fe2000f8e020c */
[----:B----4-:R-:W-:-:S04]  /*00e0*/  ISETP.GE.AND P0, PT, R10, R9, PT ;  /* 0x000000090a00720c */ /* 0x010fc80003f06270 */
[----:B------:R-:W-:Y:S01]  /*00f0*/  ISETP.GE.OR P0, PT, R12, R8, P0 ;  /* 0x000000080c00720c */ /* 0x000fe20000706670 */
[----:B---3--:R-:W-:-:S05]  /*0100*/  IMAD R13, R0, UR6, R13 ;  /* 0x00000006000d7c24 */ /* 0x008fca000f8e020d */
[----:B--2---:R-:W-:-:S13]  /*0110*/  ISETP.GE.OR P0, PT, R13, UR8, P0 ;  /* 0x000000080d007c0c */ /* 0x004fda0008706670 */
[----:B------:R-:W-:Y:S05]  /*0120*/  @P0 EXIT ;  /* 0x000000000000094d */ /* 0x000fea0003800000 */
[C---:B------:R-:W-:Y:S01]  /*0130*/  ISETP.GT.U32.AND P0, PT, R13.reuse, 0x4, PT ;  /* 0x000000040d00780c */ /* 0x040fe20003f04070 */
[----:B------:R-:W0:Y:S01]  /*0140*/  LDC.64 R2, c[0x0][0x380] ;  /* 0x0000e000ff027b82 */ /* 0x000e220000000a00 */
[-C--:B------:R-:W-:Y:S01]  /*0150*/  IMAD R11, R10, R8.reuse, RZ ;  /* 0x000000080a0b7224 */ /* 0x080fe200078e02ff */
[----:B------:R-:W1:Y:S01]  /*0160*/  LDCU.64 UR6, c[0x0][0x358] ;  /* 0x00006b00ff0677ac */ /* 0x000e620008000a00 */
[----:B------:R-:W-:-:S04]  /*0170*/  IMAD R0, R13, R8, R12 ;  /* 0x000000080d007224 */ /* 0x000fc800078e020c */
[----:B------:R-:W-:Y:S01]  /*0180*/  IMAD R19, R11, UR8, R0 ;  /* 0x000000080b137c24 */ /* 0x000fe2000f8e0200 */
[----:B------:R-:W2:Y:S04]  /*0190*/  LDC.64 R4, c[0x0][0x388] ;  /* 0x0000e200ff047b82 */ /* 0x000ea80000000a00 */
[----:B------:R-:W-:Y:S02]  /*01a0*/  @!P0 IADD3 R23, PT, PT, R19, R8, RZ ;  /* 0x0000000813178210 */ /* 0x000fe40007ffe0ff */
[----:B------:R-:W-:Y:S02]  /*01b0*/  @!P0 IADD3 R17, PT, PT, R12, R11, RZ ;  /* 0x0000000b0c118210 */ /* 0x000fe40007ffe0ff */
[----:B------:R-:W3:Y:S01]  /*01c0*/  @!P0 LDC.64 R14, c[0x0][0x390] ;  /* 0x0000e400ff0e8b82 */ /* 0x000ee20000000a00 */
[----:B0-----:R-:W-:-:S06]  /*01d0*/  @!P0 IMAD.WIDE R20, R23, 0x4, R2 ;  /* 0x0000000417148825 */ /* 0x001fcc00078e0202 */
[----:B-1----:R-:W4:Y:S01]  /*01e0*/  @!P0 LDG.E R21, desc[UR6][R20.64] ;  /* 0x0000000614158981 */ /* 0x002f22000c1e1900 */
[----:B--2---:R-:W-:-:S04]  /*01f0*/  IMAD.WIDE R6, R19, 0x4, R4 ;  /* 0x0000000413067825 */ /* 0x004fc800078e0204 */
[----:B------:R-:W-:Y:S01]  /*0200*/  @!P0 IMAD.WIDE R22, R23, 0x4, R4 ;  /* 0x0000000417168825 */ /* 0x000fe200078e0204 */
[----:B------:R-:W4:Y:S03]  /*0210*/  @!P0 LDG.E R18, desc[UR6][R6.64] ;  /* 0x0000000606128981 */ /* 0x000f26000c1e1900 */
[----:B---3--:R-:W-:Y:S02]  /*0220*/  @!P0 IMAD.WIDE R14, R17, 0x4, R14 ;  /* 0x00000004110e8825 */ /* 0x008fe400078e020e */
[----:B------:R-:W2:Y:S04]  /*0230*/  @!P0 LDG.E R22, desc[UR6][R22.64] ;  /* 0x0000000616168981 */ /* 0x000ea8000c1e1900 */
[----:B------:R-:W2:Y:S01]  /*0240*/  @!P0 LDG.E R14, desc[UR6][R14.64] ;  /* 0x000000060e0e8981 */ /* 0x000ea2000c1e1900 */
[----:B------:R-:W-:-:S06]  /*0250*/  UIADD3 UR4, UPT, UPT, UR8, -0x5, URZ ;  /* 0xfffffffb08047890 */ /* 0x000fcc000fffe0ff */
[----:B------:R-:W-:-:S13]  /*0260*/  ISETP.GE.AND P1, PT, R13, UR4, PT ;  /* 0x000000040d007c0c */ /* 0x000fda000bf26270 */
[----:B------:R-:W0:Y:S01]  /*0270*/  @P1 LDC.64 R16, c[0x0][0x398] ;  /* 0x0000e600ff101b82 */ /* 0x000e220000000a00 */
[----:B------:R-:W-:-:S05]  /*0280*/  @P1 IMAD R25, R13, R8, -R8 ;  /* 0x000000080d191224 */ /* 0x000fca00078e0a08 */
[C---:B------:R-:W-:Y:S02]  /*0290*/  @P1 IADD3 R24, PT, PT, R12.reuse, R25, RZ ;  /* 0x000000190c181210 */ /* 0x040fe40007ffe0ff */
[----:B------:R-:W-:-:S05]  /*02a0*/  @P1 IADD3 R27, PT, PT, R12, R11, RZ ;  /* 0x0000000b0c1b1210 */ /* 0x000fca0007ffe0ff */
[----:B0-----:R-:W-:-:S04]  /*02b0*/  @P1 IMAD.WIDE R16, R27, 0x4, R16 ;  /* 0x000000041b101825 */ /* 0x001fc800078e0210 */
[----:B----4-:R-:W-:Y:S01]  /*02c0*/  @!P0 FADD R25, R18, -R21 ;  /* 0x8000001512198221 */ /* 0x010fe20000000000 */
[----:B------:R-:W-:-:S03]  /*02d0*/  @P1 IMAD R21, R11, UR8, R24 ;  /* 0x000000080b151c24 */ /* 0x000fc6000f8e0218 */
[----:B--2---:R-:W-:Y:S01]  /*02e0*/  @!P0 FFMA R25, R25, R14, R22 ;  /* 0x0000000e19198223 */ /* 0x004fe20000000016 */
[----:B------:R-:W-:-:S04]  /*02f0*/  IMAD.WIDE R14, R19, 0x4, R2 ;  /* 0x00000004130e7825 */ /* 0x000fc800078e0202 */
[C---:B------:R-:W-:Y:S01]  /*0300*/  @P1 IMAD.WIDE R18, R21.reuse, 0x4, R2 ;  /* 0x0000000415121825 */ /* 0x040fe200078e0202 */
[----:B------:R0:W-:Y:S03]  /*0310*/  @!P0 STG.E desc[UR6][R14.64], R25 ;  /* 0x000000190e008986 */ /* 0x0001e6000c101906 */
[----:B------:R-:W-:Y:S01]  /*0320*/  @P1 IMAD.WIDE R20, R21, 0x4, R4 ;  /* 0x0000000415141825 */ /* 0x000fe200078e0204 */
[----:B------:R-:W2:Y:S04]  /*0330*/  @P1 LDG.E R24, desc[UR6][R6.64] ;  /* 0x0000000606181981 */ /* 0x000ea8000c1e1900 */
[----:B------:R-:W2:Y:S04]  /*0340*/  @P1 LDG.E R19, desc[UR6][R18.64] ;  /* 0x0000000612131981 */ /* 0x000ea8000c1e1900 */
[----:B------:R-:W3:Y:S04]  /*0350*/  @P1 LDG.E R20, desc[UR6][R20.64] ;  /* 0x0000000614141981 */ /* 0x000ee8000c1e1900 */
[----:B------:R-:W3:Y:S01]  /*0360*/  @P1 LDG.E R16, desc[UR6][R16.64] ;  /* 0x0000000610101981 */ /* 0x000ee2000c1e1900 */
[----:B------:R-:W-:-:S13]  /*0370*/  ISETP.GT.AND P0, PT, R12, 0x4, PT ;  /* 0x000000040c00780c */ /* 0x000fda0003f04270 */
[----:B------:R-:W1:Y:S01]  /*0380*/  @!P0 LDC.64 R22, c[0x0][0x3a0] ;  /* 0x0000e800ff168b82 */ /* 0x000e620000000a00 */
[----:B------:R-:W-:-:S04]  /*0390*/  @!P0 IMAD R29, R10, UR8, R13 ;  /* 0x000000080a1d8c24 */ /* 0x000fc8000f8e020d */
[----:B-1----:R-:W-:-:S04]  /*03a0*/  @!P0 IMAD.WIDE.U32 R22, R29, 0x4, R22 ;  /* 0x000000041d168825 */ /* 0x002fc800078e0016 */
[----:B--2---:R-:W-:Y:S02]  /*03b0*/  @P1 FADD R27, R24, -R19 ;  /* 0x80000013181b1221 */ /* 0x004fe40000000000 */
[----:B------:R-:W2:Y:S02]  /*03c0*/  @!P0 LDG.E R24, desc[UR6][R14.64+0x4] ;  /* 0x000004060e188981 */ /* 0x000ea4000c1e1900 */
[----:B---3--:R-:W-:-:S05]  /*03d0*/  @P1 FFMA R27, R27, R16, R20 ;  /* 0x000000101b1b1223 */ /* 0x008fca0000000014 */
[----:B------:R-:W-:Y:S04]  /*03e0*/  @P1 STG.E desc[UR6][R14.64], R27 ;  /* 0x0000001b0e001986 */ /* 0x000fe8000c101906 */
[----:B------:R-:W2:Y:S04]  /*03f0*/  @!P0 LDG.E R19, desc[UR6][R6.64] ;  /* 0x0000000606138981 */ /* 0x000ea8000c1e1900 */
[----:B------:R-:W3:Y:S04]  /*0400*/  @!P0 LDG.E R22, desc[UR6][R22.64] ;  /* 0x0000000616168981 */ /* 0x000ee8000c1e1900 */
[----:B------:R-:W3:Y:S01]  /*0410*/  @!P0 LDG.E R18, desc[UR6][R6.64+0x4] ;  /* 0x0000040606128981 */ /* 0x000ee2000c1e1900 */
[----:B------:R-:W-:-:S04]  /*0420*/  IADD3 R17, PT, PT, R8, -0x5, RZ ;  /* 0xfffffffb08117810 */ /* 0x000fc80007ffe0ff */
[----:B------:R-:W-:-:S13]  /*0430*/  ISETP.GE.AND P1, PT, R12, R17, PT ;  /* 0x000000110c00720c */ /* 0x000fda0003f26270 */
[----:B------:R-:W1:Y:S01]  /*0440*/  @P1 LDC.64 R16, c[0x0][0x398] ;  /* 0x0000e600ff101b82 */ /* 0x000e620000000a00 */
[----:B------:R-:W-:Y:S01]  /*0450*/  @P1 IMAD R13, R10, UR8, R13 ;  /* 0x000000080a0d1c24 */ /* 0x000fe2000f8e020d */
[----:B------:R-:W4:Y:S03]  /*0460*/  @P1 LDG.E R20, desc[UR6][R14.64+-0x4] ;  /* 0xfffffc060e141981 */ /* 0x000f26000c1e1900 */
[----:B-1----:R-:W-:-:S04]  /*0470*/  @P1 IMAD.WIDE.U32 R16, R13, 0x4, R16 ;  /* 0x000000040d101825 */ /* 0x002fc800078e0010 */
[----:B--2---:R-:W-:-:S04]  /*0480*/  @!P0 FADD R19, R19, -R24 ;  /* 0x8000001813138221 */ /* 0x004fc80000000000 */
[----:B---3--:R-:W-:-:S05]  /*0490*/  @!P0 FFMA R21, R19, R22, R18 ;  /* 0x0000001613158223 */ /* 0x008fca0000000012 */
[----:B------:R1:W-:Y:S04]  /*04a0*/  @!P0 STG.E desc[UR6][R14.64], R21 ;  /* 0x000000150e008986 */ /* 0x0003e8000c101906 */
[----:B------:R-:W4:Y:S04]  /*04b0*/  @P1 LDG.E R19, desc[UR6][R6.64] ;  /* 0x0000000606131981 */ /* 0x000f28000c1e1900 */
[----:B------:R-:W2:Y:S04]  /*04c0*/  @P1 LDG.E R16, desc[UR6][R16.64] ;  /* 0x0000000610101981 */ /* 0x000ea8000c1e1900 */
[----:B------:R-:W2:Y:S01]  /*04d0*/  @P1 LDG.E R18, desc[UR6][R6.64+-0x4] ;  /* 0xfffffc0606121981 */ /* 0x000ea2000c1e1900 */
[----:B------:R-:W-:-:S13]  /*04e0*/  ISETP.GT.U32.AND P0, PT, R10, 0x4, PT ;  /* 0x000000040a00780c */ /* 0x000fda0003f04070 */
[----:B------:R-:W3:Y:S01]  /*04f0*/  @!P0 LDC.64 R12, c[0x0][0x3b0] ;  /* 0x0000ec00ff0c8b82 */ /* 0x000ee20000000a00 */
[----:B------:R-:W-:-:S05]  /*0500*/  @!P0 IADD3 R23, PT, PT, R11, R8, RZ ;  /* 0x000000080b178210 */ /* 0x000fca0007ffe0ff */
[----:B0-----:R-:W-:Y:S02]  /*0510*/  @!P0 IMAD R25, R23, UR8, R0 ;  /* 0x0000000817198c24 */ /* 0x001fe4000f8e0200 */
[----:B---3--:R-:W-:-:S04]  /*0520*/  @!P0 IMAD.WIDE R12, R0, 0x4, R12 ;  /* 0x00000004000c8825 */ /* 0x008fc800078e020c */
[----:B----4-:R-:W-:-:S04]  /*0530*/  @P1 FADD R19, R19, -R20 ;  /* 0x8000001413131221 */ /* 0x010fc80000000000 */
[----:B--2---:R-:W-:Y:S01]  /*0540*/  @P1 FFMA R23, R19, R16, R18 ;  /* 0x0000001013171223 */ /* 0x004fe20000000012 */
[----:B------:R-:W-:-:S04]  /*0550*/  @!P0 IMAD.WIDE R18, R25, 0x4, R2 ;  /* 0x0000000419128825 */ /* 0x000fc800078e0202 */
[----:B------:R-:W-:Y:S01]  /*0560*/  @!P0 IMAD.WIDE R16, R25, 0x4, R4 ;  /* 0x0000000419108825 */ /* 0x000fe200078e0204 */
[----:B------:R0:W-:Y:S04]  /*0570*/  @P1 STG.E desc[UR6][R14.64], R23 ;  /* 0x000000170e001986 */ /* 0x0001e8000c101906 */
[----:B------:R-:W2:Y:S04]  /*0580*/  @!P0 LDG.E R19, desc[UR6][R18.64] ;  /* 0x0000000612138981 */ /* 0x000ea8000c1e1900 */
[----:B------:R-:W2:Y:S04]  /*0590*/  @!P0 LDG.E R20, desc[UR6][R6.64] ;  /* 0x0000000606148981 */ /* 0x000ea8000c1e1900 */
[----:B------:R-:W3:Y:S04]  /*05a0*/  @!P0 LDG.E R16, desc[UR6][R16.64] ;  /* 0x0000000610108981 */ /* 0x000ee8000c1e1900 */
[----:B------:R-:W3:Y:S01]  /*05b0*/  @!P0 LDG.E R12, desc[UR6][R12.64] ;  /* 0x000000060c0c8981 */ /* 0x000ee2000c1e1900 */
[----:B-1----:R-:W-:-:S04]  /*05c0*/  IADD3 R21, PT, PT, R9, -0x5, RZ ;  /* 0xfffffffb09157810 */ /* 0x002fc80007ffe0ff */
[----:B------:R-:W-:Y:S01]  /*05d0*/  ISETP.GE.AND P1, PT, R10, R21, PT ;  /* 0x000000150a00720c */ /* 0x000fe20003f26270 */
[----:B--2---:R-:W-:-:S04]  /*05e0*/  @!P0 FADD R9, R20, -R19 ;  /* 0x8000001314098221 */ /* 0x004fc80000000000 */
[----:B---3--:R-:W-:-:S05]  /*05f0*/  @!P0 FFMA R9, R9, R12, R16 ;  /* 0x0000000c09098223 */ /* 0x008fca0000000010 */
[----:B------:R0:W-:Y:S03]  /*0600*/  @!P0 STG.E desc[UR6][R14.64], R9 ;  /* 0x000000090e008986 */ /* 0x0001e6000c101906 */
[----:B------:R-:W-:Y:S05]  /*0610*/  @!P1 EXIT ;  /* 0x000000000000994d */ /* 0x000fea0003800000 */
[----:B------:R-:W0:Y:S01]  /*0620*/  LDC.64 R12, c[0x0][0x3b8] ;  /* 0x0000ee00ff0c7b82 */ /* 0x000e220000000a00 */
[----:B------:R-:W-:Y:S01]  /*0630*/  IADD3 R11, PT, PT, R11, -R8, RZ ;  /* 0x800000080b0b7210 */ /* 0x000fe20007ffe0ff */
[----:B------:R-:W2:Y:S04]  /*0640*/  LDG.E R6, desc[UR6][R6.64] ;  /* 0x0000000606067981 */ /* 0x000ea8000c1e1900 */
[----:B------:R-:W-:-:S04]  /*0650*/  IMAD R11, R11, UR8, R0 ;  /* 0x000000080b0b7c24 */ /* 0x000fc8000f8e0200 */
[----:B------:R-:W-:-:S04]  /*0660*/  IMAD.WIDE R2, R11, 0x4, R2 ;  /* 0x000000040b027825 */ /* 0x000fc800078e0202 */
[----:B------:R-:W-:Y:S02]  /*0670*/  IMAD.WIDE R4, R11, 0x4, R4 ;  /* 0x000000040b047825 */ /* 0x000fe400078e0204 */
[----:B------:R-:W2:Y:S04]  /*0680*/  LDG.E R3, desc[UR6][R2.64] ;  /* 0x0000000602037981 */ /* 0x000ea8000c1e1900 */
[----:B------:R-:W3:Y:S01]  /*0690*/  LDG.E R4, desc[UR6][R4.64] ;  /* 0x0000000604047981 */ /* 0x000ee2000c1e1900 */
[----:B0-----:R-:W-:-:S06]  /*06a0*/  IMAD.WIDE R8, R0, 0x4, R12 ;  /* 0x0000000400087825 */ /* 0x001fcc00078e020c */
[----:B------:R-:W3:Y:S01]  /*06b0*/  LDG.E R8, desc[UR6][R8.64] ;  /* 0x0000000608087981 */ /* 0x000ee2000c1e1900 */
[----:B--2---:R-:W-:-:S04]  /*06c0*/  FADD R11, R6, -R3 ;  /* 0x80000003060b7221 */ /* 0x004fc80000000000 */
[----:B---3--:R-:W-:-:S05]  /*06d0*/  FFMA R11, R11, R8, R4 ;  /* 0x000000080b0b7223 */ /* 0x008fca0000000004 */
[----:B------:R-:W-:Y:S01]  /*06e0*/  STG.E desc[UR6][R14.64], R11 ;  /* 0x0000000b0e007986 */ /* 0x000fe2000c101906 */
[----:B------:R-:W-:Y:S05]  /*06f0*/  EXIT ;  /* 0x000000000000794d */ /* 0x000fea0003800000 */
.L_x_20:
        /* <DEDUP_REMOVED lines=16> */
.L_x_50:


//--------------------- .text._Z8freeSurfPfiiii   --------------------------
	.section	.text._Z8freeSurfPfiiii,"ax",@progbits
	.align	128
        .global         _Z8freeSurfPfiiii
        .type           _Z8freeSurfPfiiii,@function
        .size           _Z8freeSurfPfiiii,(.L_x_51 - _Z8freeSurfPfiiii)
        .other          _Z8freeSurfPfiiii,@"STO_CUDA_ENTRY STV_DEFAULT"
_Z8freeSurfPfiiii:
.text._Z8freeSurfPfiiii:
        /* <DEDUP_REMOVED lines=19> */
[----:B------:R-:W0:Y:S01]  /*0130*/  LDCU UR6, c[0x0][0x390] ;  /* 0x00007200ff0677ac */ /* 0x000e220008000800 */
[----:B------:R-:W1:Y:S01]  /*0140*/  LDC.64 R2, c[0x0][0x380] ;  /* 0x0000e000ff027b82 */ /* 0x000e620000000a00 */
[----:B------:R-:W2:Y:S01]  /*0150*/  LDCU.64 UR4, c[0x0][0x358] ;  /* 0x00006b00ff0477ac */ /* 0x000ea20008000a00 */
[----:B0-----:R-:W-:-:S04]  /*0160*/  IMAD R5, R4, UR6, R5 ;  /* 0x0000000604057c24 */ /* 0x001fc8000f8e0205 */
[----:B------:R-:W-:-:S04]  /*0170*/  IMAD R5, R5, UR8, R0 ;  /* 0x0000000805057c24 */ /* 0x000fc8000f8e0200 */
[----:B-1----:R-:W-:-:S05]  /*0180*/  IMAD.WIDE R2, R5, 0x4, R2 ;  /* 0x0000000405027825 */ /* 0x002fca00078e0202 */
[----:B--2---:R-:W-:Y:S01]  /*0190*/  STG.E desc[UR4][R2.64], RZ ;  /* 0x000000ff02007986 */ /* 0x004fe2000c101904 */
[----:B------:R-:W-:Y:S05]  /*01a0*/  EXIT ;  /* 0x000000000000794d */ /* 0x000fea0003800000 */
.L_x_21:
        /* <DEDUP_REMOVED lines=13> */
.L_x_51:


//--------------------- .text._Z18lint3d_extract_gpuPfiiiiiS_PiS0_S0_S_S_S_S_S_S_S_S_ --------------------------
	.section	.text._Z18lint3d_extract_gpuPfiiiiiS_PiS0_S0_S_S_S_S_S_S_S_S_,"ax",@progbits
	.align	128
        .global         _Z18lint3d_extract_gpuPfiiiiiS_PiS0_S0_S_S_S_S_S_S_S_S_
        .type           _Z18lint3d_extract_gpuPfiiiiiS_PiS0_S0_S_S_S_S_S_S_S_S_,@function
        .size           _Z18lint3d_extract_gpuPfiiiiiS_PiS0_S0_S_S_S_S_S_S_S_S_,(.L_x_52 - _Z18lint3d_extract_gpuPfiiiiiS_PiS0_S0_S_S_S_S_S_S_S_S_)
        .other          _Z18lint3d_extract_gpuPfiiiiiS_PiS0_S0_S_S_S_S_S_S_S_S_,@"STO_CUDA_ENTRY STV_DEFAULT"
_Z18lint3d_extract_gpuPfiiiiiS_PiS0_S0_S_S_S_S_S_S_S_S_:
.text._Z18lint3d_extract_gpuPfiiiiiS_PiS0_S0_S_S_S_S_S_S_S_S_:
[----:B------:R-:W-:Y:S01]  /*0000*/  LDC R1, c[0x0][0x37c] ;  /* 0x0000df00ff017b82 */ /* 0x000fe20000000800 */
[----:B------:R-:W0:Y:S07]  /*0010*/  S2R R23, SR_TID.X ;  /* 0x0000000000177919 */ /* 0x000e2e0000002100 */
[----:B------:R-:W0:Y:S01]  /*0020*/  S2UR UR4, SR_CTAID.X ;  /* 0x00000000000479c3 */ /* 0x000e220000002500 */
[----:B------:R-:W1:Y:S07]  /*0030*/  LDCU UR6, c[0x0][0x38c] ;  /* 0x00007180ff0677ac */ /* 0x000e6e0008000800 */
[----:B------:R-:W0:Y:S02]  /*0040*/  LDC R0, c[0x0][0x360] ;  /* 0x0000d800ff007b82 */ /* 0x000e240000000800 */
[----:B0-----:R-:W-:-:S05]  /*0050*/  IMAD R23, R0, UR4, R23 ;  /* 0x0000000400177c24 */ /* 0x001fca000f8e0217 */
[----:B-1----:R-:W-:-:S13]  /*0060*/  ISETP.GE.AND P0, PT, R23, UR6, PT ;  /* 0x0000000617007c0c */ /* 0x002fda000bf06270 */
[----:B------:R-:W-:Y:S05]  /*0070*/  @P0 EXIT ;  /* 0x000000000000094d */ /* 0x000fea0003800000 */
[----:B------:R-:W0:Y:S01]  /*0080*/  LDC.64 R2, c[0x0][0x3b0] ;  /* 0x0000ec00ff027b82 */ /* 0x000e220000000a00 */
[----:B------:R-:W1:Y:S01]  /*0090*/  LDCU.64 UR4, c[0x0][0x358] ;  /* 0x00006b00ff0477ac */ /* 0x000e620008000a00 */
[----:B------:R-:W2:Y:S06]  /*00a0*/  LDCU UR7, c[0x0][0x398] ;  /* 0x00007300ff0777ac */ /* 0x000eac0008000800 */
[----:B------:R-:W3:Y:S08]  /*00b0*/  LDC.64 R4, c[0x0][0x3b8] ;  /* 0x0000ee00ff047b82 */ /* 0x000ef00000000a00 */
[----:B------:R-:W4:Y:S01]  /*00c0*/  LDC.64 R8, c[0x0][0x3a8] ;  /* 0x0000ea00ff087b82 */ /* 0x000f220000000a00 */
[----:B0-----:R-:W-:-:S07]  /*00d0*/  IMAD.WIDE R2, R23, 0x4, R2 ;  /* 0x0000000417027825 */ /* 0x001fce00078e0202 */
[----:B------:R-:W2:Y:S01]  /*00e0*/  LDC R27, c[0x0][0x390] ;  /* 0x0000e400ff1b7b82 */ /* 0x000ea20000000800 */
[----:B-1----:R-:W5:Y:S01]  /*00f0*/  LDG.E R2, desc[UR4][R2.64] ;  /* 0x0000000402027981 */ /* 0x002f62000c1e1900 */
[----:B---3--:R-:W-:-:S06]  /*0100*/  IMAD.WIDE R4, R23, 0x4, R4 ;  /* 0x0000000417047825 */ /* 0x008fcc00078e0204 */
[----:B------:R-:W0:Y:S01]  /*0110*/  LDC.64 R18, c[0x0][0x3a0] ;  /* 0x0000e800ff127b82 */ /* 0x000e220000000a00 */
[----:B------:R-:W5:Y:S01]  /*0120*/  LDG.E R5, desc[UR4][R4.64] ;  /* 0x0000000404057981 */ /* 0x000f62000c1e1900 */
[----:B----4-:R-:W-:-:S06]  /*0130*/  IMAD.WIDE R8, R23, 0x4, R8 ;  /* 0x0000000417087825 */ /* 0x010fcc00078e0208 */
[----:B------:R-:W1:Y:S01]  /*0140*/  LDC.64 R6, c[0x0][0x3c8] ;  /* 0x0000f200ff067b82 */ /* 0x000e620000000a00 */
[----:B------:R-:W3:Y:S07]  /*0150*/  LDG.E R8, desc[UR4][R8.64] ;  /* 0x0000000408087981 */ /* 0x000eee000c1e1900 */
[----:B------:R-:W4:Y:S08]  /*0160*/  LDC.64 R10, c[0x0][0x3c0] ;  /* 0x0000f000ff0a7b82 */ /* 0x000f300000000a00 */
[----:B------:R-:W2:Y:S08]  /*0170*/  LDC.64 R12, c[0x0][0x3d0] ;  /* 0x0000f400ff0c7b82 */ /* 0x000eb00000000a00 */
[----:B------:R-:W0:Y:S01]  /*0180*/  LDC.64 R14, c[0x0][0x3d8] ;  /* 0x0000f600ff0e7b82 */ /* 0x000e220000000a00 */
[----:B-1----:R-:W-:-:S06]  /*0190*/  IMAD.WIDE R24, R23, 0x4, R6 ;  /* 0x0000000417187825 */ /* 0x002fcc00078e0206 */
[----:B------:R-:W3:Y:S01]  /*01a0*/  LDG.E R25, desc[UR4][R24.64] ;  /* 0x0000000418197981 */ /* 0x000ee2000c1e1900 */
[----:B------:R-:W1:Y:S01]  /*01b0*/  LDC.64 R6, c[0x0][0x3f0] ;  /* 0x0000fc00ff067b82 */ /* 0x000e620000000a00 */
[----:B----4-:R-:W-:-:S07]  /*01c0*/  IMAD.WIDE R28, R23, 0x4, R10 ;  /* 0x00000004171c7825 */ /* 0x010fce00078e020a */
[----:B------:R-:W4:Y:S01]  /*01d0*/  LDC.64 R10, c[0x0][0x3f8] ;  /* 0x0000fe00ff0a7b82 */ /* 0x000f220000000a00 */
[----:B--2---:R-:W-:-:S04]  /*01e0*/  IMAD.WIDE R12, R23, 0x4, R12 ;  /* 0x00000004170c7825 */ /* 0x004fc800078e020c */
[----:B------:R-:W-:Y:S02]  /*01f0*/  IMAD R17, R27, UR7, RZ ;  /* 0x000000071b117c24 */ /* 0x000fe4000f8e02ff */
[----:B------:R-:W2:Y:S01]  /*0200*/  LDG.E R13, desc[UR4][R12.64] ;  /* 0x000000040c0d7981 */ /* 0x000ea2000c1e1900 */
[----:B0-----:R-:W-:-:S06]  /*0210*/  IMAD.WIDE R14, R23, 0x4, R14 ;  /* 0x00000004170e7825 */ /* 0x001fcc00078e020e */
[----:B------:R-:W2:Y:S01]  /*0220*/  LDG.E R15, desc[UR4][R14.64] ;  /* 0x000000040e0f7981 */ /* 0x000ea2000c1e1900 */
[----:B-1----:R-:W-:-:S06]  /*0230*/  IMAD.WIDE R6, R23, 0x4, R6 ;  /* 0x0000000417067825 */ /* 0x002fcc00078e0206 */
[----:B------:R-:W2:Y:S01]  /*0240*/  LDG.E R7, desc[UR4][R6.64] ;  /* 0x0000000406077981 */ /* 0x000ea2000c1e1900 */
[----:B----4-:R-:W-:-:S06]  /*0250*/  IMAD.WIDE R10, R23, 0x4, R10 ;  /* 0x00000004170a7825 */ /* 0x010fcc00078e020a */
[----:B------:R-:W4:Y:S01]  /*0260*/  LDG.E R11, desc[UR4][R10.64] ;  /* 0x000000040a0b7981 */ /* 0x000f22000c1e1900 */
[----:B-----5:R-:W-:Y:S02]  /*0270*/  IMAD R0, R2, UR7, R5 ;  /* 0x0000000702007c24 */ /* 0x020fe4000f8e0205 */
[----:B------:R-:W0:Y:S02]  /*0280*/  LDC.64 R4, c[0x0][0x3e0] ;  /* 0x0000f800ff047b82 */ /* 0x000e240000000a00 */
[----:B---3--:R-:W-:Y:S02]  /*0290*/  IMAD R3, R0, R27, R8 ;  /* 0x0000001b00037224 */ /* 0x008fe400078e0208 */
[----:B------:R-:W3:Y:S02]  /*02a0*/  LDG.E R0, desc[UR4][R28.64] ;  /* 0x000000041c007981 */ /* 0x000ee4000c1e1900 */
[----:B------:R-:W-:Y:S02]  /*02b0*/  IMAD.WIDE R18, R3, 0x4, R18 ;  /* 0x0000000403127825 */ /* 0x000fe400078e0212 */
[----:B------:R-:W1:Y:S03]  /*02c0*/  LDC.64 R2, c[0x0][0x3e8] ;  /* 0x0000fa00ff027b82 */ /* 0x000e660000000a00 */
[----:B------:R-:W3:Y:S01]  /*02d0*/  LDG.E R21, desc[UR4][R18.64] ;  /* 0x0000000412157981 */ /* 0x000ee2000c1e1900 */
[----:B------:R-:W-:-:S03]  /*02e0*/  IMAD.WIDE R8, R27, 0x4, R18 ;  /* 0x000000041b087825 */ /* 0x000fc600078e0212 */
[----:B------:R5:W2:Y:S04]  /*02f0*/  LDG.E R22, desc[UR4][R18.64+0x4] ;  /* 0x0000040412167981 */ /* 0x000aa8000c1e1900 */
[----:B------:R-:W4:Y:S01]  /*0300*/  LDG.E R20, desc[UR4][R8.64] ;  /* 0x0000000408147981 */ /* 0x000f22000c1e1900 */
[----:B------:R-:W-:-:S03]  /*0310*/  IMAD.WIDE R16, R17, 0x4, R18 ;  /* 0x0000000411107825 */ /* 0x000fc600078e0212 */
[----:B------:R1:W2:Y:S01]  /*0320*/  LDG.E R24, desc[UR4][R8.64+0x4] ;  /* 0x0000040408187981 */ /* 0x0002a2000c1e1900 */
[----:B0-----:R-:W-:Y:S01]  /*0330*/  IMAD.WIDE R4, R23, 0x4, R4 ;  /* 0x0000000417047825 */ /* 0x001fe200078e0204 */
[----:B-----5:R-:W0:Y:S02]  /*0340*/  LDC R18, c[0x0][0x388] ;  /* 0x0000e200ff127b82 */ /* 0x020e240000000800 */
[----:B------:R-:W5:Y:S01]  /*0350*/  LDG.E R29, desc[UR4][R16.64] ;  /* 0x00000004101d7981 */ /* 0x000f62000c1e1900 */
[----:B------:R-:W-:-:S03]  /*0360*/  IMAD.WIDE R26, R27, 0x4, R16 ;  /* 0x000000041b1a7825 */ /* 0x000fc600078e0210 */
[----:B------:R-:W5:Y:S01]  /*0370*/  LDG.E R4, desc[UR4][R4.64] ;  /* 0x0000000404047981 */ /* 0x000f62000c1e1900 */
[----:B-1----:R-:W-:Y:S01]  /*0380*/  IMAD.WIDE R2, R23, 0x4, R2 ;  /* 0x0000000417027825 */ /* 0x002fe200078e0202 */
[----:B------:R-:W1:Y:S02]  /*0390*/  LDC.64 R8, c[0x0][0x380] ;  /* 0x0000e000ff087b82 */ /* 0x000e640000000a00 */
[----:B------:R-:W5:Y:S04]  /*03a0*/  LDG.E R19, desc[UR4][R26.64] ;  /* 0x000000041a137981 */ /* 0x000f68000c1e1900 */
[----:B------:R-:W5:Y:S04]  /*03b0*/  LDG.E R2, desc[UR4][R2.64] ;  /* 0x0000000402027981 */ /* 0x000f68000c1e1900 */
[----:B------:R-:W5:Y:S04]  /*03c0*/  LDG.E R12, desc[UR4][R16.64+0x4] ;  /* 0x00000404100c7981 */ /* 0x000f68000c1e1900 */
[----:B------:R-:W5:Y:S01]  /*03d0*/  LDG.E R14, desc[UR4][R26.64+0x4] ;  /* 0x000004041a0e7981 */ /* 0x000f62000c1e1900 */
[----:B0-----:R-:W-:-:S04]  /*03e0*/  IMAD R23, R18, UR6, R23 ;  /* 0x0000000612177c24 */ /* 0x001fc8000f8e0217 */
[----:B-1----:R-:W-:-:S04]  /*03f0*/  IMAD.WIDE R8, R23, 0x4, R8 ;  /* 0x0000000417087825 */ /* 0x002fc800078e0208 */
[----:B----4-:R-:W-:-:S04]  /*0400*/  FMUL R20, R20, R25 ;  /* 0x0000001914147220 */ /* 0x010fc80000400000 */
[----:B---3--:R-:W-:-:S04]  /*0410*/  FFMA R21, R21, R0, R20 ;  /* 0x0000000015157223 */ /* 0x008fc80000000014 */
[----:B--2---:R-:W-:-:S04]  /*0420*/  FFMA R13, R22, R13, R21 ;  /* 0x0000000d160d7223 */ /* 0x004fc80000000015 */
[----:B------:R-:W-:-:S04]  /*0430*/  FFMA R24, R24, R15, R13 ;  /* 0x0000000f18187223 */ /* 0x000fc8000000000d */
[----:B-----5:R-:W-:-:S04]  /*0440*/  FFMA R4, R29, R4, R24 ;  /* 0x000000041d047223 */ /* 0x020fc80000000018 */
[----:B------:R-:W-:-:S04]  /*0450*/  FFMA R19, R19, R2, R4 ;  /* 0x0000000213137223 */ /* 0x000fc80000000004 */
[----:B------:R-:W-:-:S04]  /*0460*/  FFMA R7, R12, R7, R19 ;  /* 0x000000070c077223 */ /* 0x000fc80000000013 */
[----:B------:R-:W-:-:S05]  /*0470*/  FFMA R7, R14, R11, R7 ;  /* 0x0000000b0e077223 */ /* 0x000fca0000000007 */
[----:B------:R-:W-:Y:S01]  /*0480*/  STG.E desc[UR4][R8.64], R7 ;  /* 0x0000000708007986 */ /* 0x000fe2000c101904 */
[----:B------:R-:W-:Y:S05]  /*0490*/  EXIT ;  /* 0x000000000000794d */ /* 0x000fea0003800000 */
.L_x_22:
        /* <DEDUP_REMOVED lines=14> */
.L_x_52:


//--------------------- .text._Z5shiftPfS_S_iii   --------------------------
	.section	.text._Z5shiftPfS_S_iii,"ax",@progbits
	.align	128
        .global         _Z5shiftPfS_S_iii
        .type           _Z5shiftPfS_S_iii,@function
        .size           _Z5shiftPfS_S_iii,(.L_x_53 - _Z5shiftPfS_S_iii)
        .other          _Z5shiftPfS_S_iii,@"STO_CUDA_ENTRY STV_DEFAULT"
_Z5shiftPfS_S_iii:
.text._Z5shiftPfS_S_iii:
        /* <DEDUP_REMOVED lines=19> */
[----:B------:R-:W0:Y:S01]  /*0130*/  LDC.64 R2, c[0x0][0x388] ;  /* 0x0000e200ff027b82 */ /* 0x000e220000000a00 */
[----:B------:R-:W1:Y:S01]  /*0140*/  LDCU.64 UR4, c[0x0][0x358] ;  /* 0x00006b00ff0477ac */ /* 0x000e620008000a00 */
[----:B------:R-:W-:-:S04]  /*0150*/  IMAD R5, R4, UR7, R5 ;  /* 0x0000000704057c24 */ /* 0x000fc8000f8e0205 */
[----:B------:R-:W-:Y:S02]  /*0160*/  IMAD R9, R5, UR8, R0 ;  /* 0x0000000805097c24 */ /* 0x000fe4000f8e0200 */
[----:B------:R-:W2:Y:S08]  /*0170*/  LDC.64 R4, c[0x0][0x390] ;  /* 0x0000e400ff047b82 */ /* 0x000eb00000000a00 */
[----:B------:R-:W3:Y:S01]  /*0180*/  LDC.64 R6, c[0x0][0x380] ;  /* 0x0000e000ff067b82 */ /* 0x000ee20000000a00 */
[----:B0-----:R-:W-:-:S05]  /*0190*/  IMAD.WIDE R2, R9, 0x4, R2 ;  /* 0x0000000409027825 */ /* 0x001fca00078e0202 */
[----:B-1----:R-:W4:Y:S01]  /*01a0*/  LDG.E R11, desc[UR4][R2.64] ;  /* 0x00000004020b7981 */ /* 0x002f22000c1e1900 */
[----:B--2---:R-:W-:-:S04]  /*01b0*/  IMAD.WIDE R4, R9, 0x4, R4 ;  /* 0x0000000409047825 */ /* 0x004fc800078e0204 */
[----:B---3--:R-:W-:Y:S01]  /*01c0*/  IMAD.WIDE R6, R9, 0x4, R6 ;  /* 0x0000000409067825 */ /* 0x008fe200078e0206 */
[----:B----4-:R-:W-:Y:S05]  /*01d0*/  STG.E desc[UR4][R4.64], R11 ;  /* 0x0000000b04007986 */ /* 0x010fea000c101904 */
[----:B------:R-:W2:Y:S04]  /*01e0*/  LDG.E R7, desc[UR4][R6.64] ;  /* 0x0000000406077981 */ /* 0x000ea8000c1e1900 */
[----:B--2---:R-:W-:Y:S01]  /*01f0*/  STG.E desc[UR4][R2.64], R7 ;  /* 0x0000000702007986 */ /* 0x004fe2000c101904 */
[----:B------:R-:W-:Y:S05]  /*0200*/  EXIT ;  /* 0x000000000000794d */ /* 0x000fea0003800000 */
.L_x_23:
        /* <DEDUP_REMOVED lines=15> */
.L_x_53:


//--------------------- .text._Z5solvePfS_S_S_ffffiii --------------------------
	.section	.text._Z5solvePfS_S_S_ffffiii,"ax",@progbits
	.align	128
        .global         _Z5solvePfS_S_S_ffffiii
        .type           _Z5solvePfS_S_S_ffffiii,@function
        .size           _Z5solvePfS_S_S_ffffiii,(.L_x_48 - _Z5solvePfS_S_S_ffffiii)
        .other          _Z5solvePfS_S_S_ffffiii,@"STO_CUDA_ENTRY STV_DEFAULT"
_Z5solvePfS_S_S_ffffiii:
.text._Z5solvePfS_S_S_ffffiii:
        /* <DEDUP_REMOVED lines=19> */
[----:B------:R-:W-:Y:S01]  /*0130*/  VIADD R0, R8, 0xfffffffc ;  /* 0xfffffffc08007836 */ /* 0x000fe20000000000 */
[----:B------:R-:W-:Y:S01]  /*0140*/  UIADD3 UR4, UPT, UPT, UR8, -0x4, URZ ;  /* 0xfffffffc08047890 */ /* 0x000fe2000fffe0ff */
[----:B------:R-:W-:Y:S01]  /*0150*/  BSSY.RECONVERGENT B0, `(.L_x_24) ;  /* 0x000006e000007945 */ /* 0x000fe20003800200 */
[----:B------:R-:W0:Y:S02]  /*0160*/  LDCU.64 UR6, c[0x0][0x358] ;  /* 0x00006b00ff0677ac */ /* 0x000e240008000a00 */
[----:B------:R-:W-:Y:S02]  /*0170*/  ISETP.GE.AND P0, PT, R7, R0, PT ;  /* 0x000000000700720c */ /* 0x000fe40003f06270 */
[----:B------:R-:W-:Y:S02]  /*0180*/  ISETP.LT.AND P1, PT, R3, UR4, PT ;  /* 0x0000000403007c0c */ /* 0x000fe4000bf21270 */
[----:B------:R-:W-:-:S04]  /*0190*/  ISETP.LT.OR P0, PT, R7, 0x4, P0 ;  /* 0x000000040700780c */ /* 0x000fc80000701670 */
[----:B------:R-:W-:-:S13]  /*01a0*/  ISETP.LT.U32.OR P0, PT, R12, 0x4, P0 ;  /* 0x000000040c00780c */ /* 0x000fda0000701470 */
[----:B------:R-:W-:-:S05]  /*01b0*/  @!P0 VIADD R5, R9, 0xfffffffc ;  /* 0xfffffffc09058836 */ /* 0x000fca0000000000 */
[C---:B------:R-:W-:Y:S01]  /*01c0*/  ISETP.LT.AND P0, PT, R12.reuse, R5, !P0 ;  /* 0x000000050c00720c */ /* 0x040fe20004701270 */
[-C--:B------:R-:W-:Y:S02]  /*01d0*/  IMAD R12, R12, R8.reuse, RZ ;  /* 0x000000080c0c7224 */ /* 0x080fe400078e02ff */
[C---:B------:R-:W-:Y:S01]  /*01e0*/  IMAD R8, R3.reuse, R8, RZ ;  /* 0x0000000803087224 */ /* 0x040fe200078e02ff */
[----:B------:R-:W-:Y:S01]  /*01f0*/  ISETP.GT.U32.AND P0, PT, R3, 0x3, P0 ;  /* 0x000000030300780c */ /* 0x000fe20000704070 */
[----:B------:R-:W-:-:S03]  /*0200*/  IMAD R10, R12, UR8, RZ ;  /* 0x000000080c0a7c24 */ /* 0x000fc6000f8e02ff */
[----:B------:R-:W-:-:S05]  /*0210*/  IADD3 R13, PT, PT, R7, R8, RZ ;  /* 0x00000008070d7210 */ /* 0x000fca0007ffe0ff */
[----:B------:R-:W-:-:S04]  /*0220*/  IMAD.IADD R2, R10, 0x1, R13 ;  /* 0x000000010a027824 */ /* 0x000fc800078e020d */
[----:B0-----:R-:W-:Y:S05]  /*0230*/  @P0 BRA P1, `(.L_x_25) ;  /* 0x0000000000140947 */ /* 0x001fea0000800000 */
[----:B------:R-:W0:Y:S02]  /*0240*/  LDC.64 R6, c[0x0][0x388] ;  /* 0x0000e200ff067b82 */ /* 0x000e240000000a00 */
[----:B0-----:R-:W-:-:S06]  /*0250*/  IMAD.WIDE R6, R2, 0x4, R6 ;  /* 0x0000000402067825 */ /* 0x001fcc00078e0206 */
[----:B------:R0:W5:Y:S01]  /*0260*/  LDG.E R6, desc[UR6][R6.64] ;  /* 0x0000000606067981 */ /* 0x000162000c1e1900 */
[----:B------:R-:W-:Y:S01]  /*0270*/  HFMA2 R0, -RZ, RZ, 0, 0 ;  /* 0x00000000ff007431 */ /* 0x000fe200000001ff */
[----:B------:R-:W-:Y:S06]  /*0280*/  BRA `(.L_x_26) ;  /* 0x0000000400687947 */ /* 0x000fec0003800000 */
.L_x_25:
[----:B------:R-:W0:Y:S01]  /*0290*/  LDC.64 R4, c[0x0][0x388] ;  /* 0x0000e200ff047b82 */ /* 0x000e220000000a00 */
[----:B------:R-:W1:Y:S01]  /*02a0*/  LDCU.64 UR4, c[0x0][0x388] ;  /* 0x00007100ff0477ac */ /* 0x000e620008000a00 */
[----:B------:R-:W-:Y:S02]  /*02b0*/  SHF.R.S32.HI R0, RZ, 0x1f, R10 ;  /* 0x0000001fff007819 */ /* 0x000fe4000001140a */
[--C-:B------:R-:W-:Y:S02]  /*02c0*/  SHF.R.S32.HI R3, RZ, 0x1f, R8.reuse ;  /* 0x0000001fff037819 */ /* 0x100fe40000011408 */
[----:B------:R-:W-:Y:S02]  /*02d0*/  SHF.R.S32.HI R6, RZ, 0x1f, R7 ;  /* 0x0000001fff067819 */ /* 0x000fe40000011407 */
[----:B------:R-:W-:Y:S01]  /*02e0*/  IADD3 R9, P0, P1, R10, R7, R8 ;  /* 0x000000070a097210 */ /* 0x000fe2000791e008 */
[----:B------:R-:W2:Y:S03]  /*02f0*/  LDC R17, c[0x0][0x3a0] ;  /* 0x0000e800ff117b82 */ /* 0x000ea60000000800 */
[----:B------:R-:W-:-:S02]  /*0300*/  IADD3.X R0, PT, PT, R0, R6, R3, P0, P1 ;  /* 0x0000000600007210 */ /* 0x000fc400007e2403 */
[----:B-1----:R-:W-:-:S04]  /*0310*/  LEA R14, P0, R9, UR4, 0x2 ;  /* 0x00000004090e7c11 */ /* 0x002fc8000f8010ff */
[----:B------:R-:W-:Y:S01]  /*0320*/  LEA.HI.X R15, R9, UR5, R0, 0x2, P0 ;  /* 0x00000005090f7c11 */ /* 0x000fe200080f1400 */
[----:B0-----:R-:W-:-:S04]  /*0330*/  IMAD.WIDE R4, R2, 0x4, R4 ;  /* 0x0000000402047825 */ /* 0x001fc800078e0204 */
[----:B------:R-:W3:Y:S04]  /*0340*/  LDG.E R0, desc[UR6][R14.64+0x4] ;  /* 0x000004060e007981 */ /* 0x000ee8000c1e1900 */
[----:B------:R-:W4:Y:S04]  /*0350*/  LDG.E R6, desc[UR6][R4.64] ;  /* 0x0000000604067981 */ /* 0x000f28000c1e1900 */
[----:B------:R-:W5:Y:S01]  /*0360*/  LDG.E R3, desc[UR6][R14.64+-0x4] ;  /* 0xfffffc060e037981 */ /* 0x000f62000c1e1900 */
[----:B--2---:R-:W-:-:S04]  /*0370*/  FMUL R17, R17, R17 ;  /* 0x0000001111117220 */ /* 0x004fc80000400000 */
[----:B------:R-:W0:Y:S01]  /*0380*/  MUFU.RCP R16, R17 ;  /* 0x0000001100107308 */ /* 0x000e220000001000 */
[----:B------:R-:W-:Y:S01]  /*0390*/  BSSY.RECONVERGENT B1, `(.L_x_27) ;  /* 0x000000f000017945 */ /* 0x000fe20003800200 */
[----:B0-----:R-:W-:-:S04]  /*03a0*/  FFMA R9, -R17, R16, 1 ;  /* 0x3f80000011097423 */ /* 0x001fc80000000110 */
[----:B------:R-:W-:Y:S01]  /*03b0*/  FFMA R9, R16, R9, R16 ;  /* 0x0000000910097223 */ /* 0x000fe20000000010 */
[----:B----4-:R-:W-:-:S04]  /*03c0*/  FADD R11, R6, R6 ;  /* 0x00000006060b7221 */ /* 0x010fc80000000000 */
[----:B---3--:R-:W-:-:S04]  /*03d0*/  FADD R0, R0, -R11 ;  /* 0x8000000b00007221 */ /* 0x008fc80000000000 */
[----:B-----5:R-:W-:-:S04]  /*03e0*/  FADD R0, R0, R3 ;  /* 0x0000000300007221 */ /* 0x020fc80000000000 */
[----:B------:R-:W0:Y:S01]  /*03f0*/  FCHK P0, R0, R17 ;  /* 0x0000001100007302 */ /* 0x000e220000000000 */
[----:B------:R-:W-:-:S04]  /*0400*/  FFMA R16, R0, R9, RZ ;  /* 0x0000000900107223 */ /* 0x000fc800000000ff */
[----:B------:R-:W-:-:S04]  /*0410*/  FFMA R3, -R17, R16, R0 ;  /* 0x0000001011037223 */ /* 0x000fc80000000100 */
[----:B------:R-:W-:Y:S01]  /*0420*/  FFMA R9, R9, R3, R16 ;  /* 0x0000000309097223 */ /* 0x000fe20000000010 */
[----:B0-----:R-:W-:Y:S06]  /*0430*/  @!P0 BRA `(.L_x_28) ;  /* 0x0000000000108947 */ /* 0x001fec0003800000 */
[----:B------:R-:W-:Y:S01]  /*0440*/  IMAD.MOV.U32 R3, RZ, RZ, R17 ;  /* 0x000000ffff037224 */ /* 0x000fe200078e0011 */
[----:B------:R-:W-:-:S07]  /*0450*/  MOV R14, 0x470 ;  /* 0x00000470000e7802 */ /* 0x000fce0000000f00 */
[----:B------:R-:W-:Y:S05]  /*0460*/  CALL.REL.NOINC `($__internal_1_$__cuda_sm3x_div_rn_noftz_f32_slowpath) ;  /* 0x0000000400387944 */ /* 0x000fea0003c00000 */
[----:B------:R-:W-:-:S07]  /*0470*/  MOV R9, R0 ;  /* 0x0000000000097202 */ /* 0x000fce0000000f00 */
.L_x_28:
[----:B------:R-:W-:Y:S05]  /*0480*/  BSYNC.RECONVERGENT B1 ;  /* 0x0000000000017941 */ /* 0x000fea0003800200 */
.L_x_27:
[----:B------:R-:W0:Y:S01]  /*0490*/  LDCU UR4, c[0x0][0x3b0] ;  /* 0x00007600ff0477ac */ /* 0x000e220008000800 */
[----:B------:R-:W1:Y:S01]  /*04a0*/  LDC.64 R14, c[0x0][0x388] ;  /* 0x0000e200ff0e7b82 */ /* 0x000e620000000a00 */
[----:B------:R-:W2:Y:S01]  /*04b0*/  LDCU UR5, c[0x0][0x3b8] ;  /* 0x00007700ff0577ac */ /* 0x000ea20008000800 */
[----:B0-----:R-:W-:Y:S01]  /*04c0*/  IADD3 R3, PT, PT, RZ, -UR4, RZ ;  /* 0x80000004ff037c10 */ /* 0x001fe2000fffe0ff */
[----:B------:R-:W-:-:S04]  /*04d0*/  VIADD R12, R12, UR4 ;  /* 0x000000040c0c7c36 */ /* 0x000fc80008000000 */
[----:B------:R-:W-:Y:S02]  /*04e0*/  IMAD R0, R3, 0x2, R12 ;  /* 0x0000000203007824 */ /* 0x000fe400078e020c */
[--C-:B--2---:R-:W-:Y:S02]  /*04f0*/  IMAD R3, R12, UR5, R13.reuse ;  /* 0x000000050c037c24 */ /* 0x104fe4000f8e020d */
[----:B------:R-:W-:Y:S02]  /*0500*/  IMAD R17, R0, UR5, R13 ;  /* 0x0000000500117c24 */ /* 0x000fe4000f8e020d */
[--C-:B-1----:R-:W-:Y:S02]  /*0510*/  IMAD.WIDE R12, R3, 0x4, R14.reuse ;  /* 0x00000004030c7825 */ /* 0x102fe400078e020e */
[----:B------:R-:W0:Y:S02]  /*0520*/  LDC R3, c[0x0][0x3a4] ;  /* 0x0000e900ff037b82 */ /* 0x000e240000000800 */
[----:B------:R-:W-:-:S02]  /*0530*/  IMAD.WIDE R14, R17, 0x4, R14 ;  /* 0x00000004110e7825 */ /* 0x000fc400078e020e */
[----:B------:R-:W2:Y:S04]  /*0540*/  LDG.E R12, desc[UR6][R12.64] ;  /* 0x000000060c0c7981 */ /* 0x000ea8000c1e1900 */
[----:B------:R-:W3:Y:S01]  /*0550*/  LDG.E R15, desc[UR6][R14.64] ;  /* 0x000000060e0f7981 */ /* 0x000ee2000c1e1900 */
[----:B------:R-:W-:Y:S01]  /*0560*/  BSSY.RECONVERGENT B1, `(.L_x_29) ;  /* 0x000000f000017945 */ /* 0x000fe20003800200 */
[----:B0-----:R-:W-:-:S04]  /*0570*/  FMUL R3, R3, R3 ;  /* 0x0000000303037220 */ /* 0x001fc80000400000 */
[----:B------:R-:W0:Y:S02]  /*0580*/  MUFU.RCP R16, R3 ;  /* 0x0000000300107308 */ /* 0x000e240000001000 */
[----:B0-----:R-:W-:-:S04]  /*0590*/  FFMA R17, -R3, R16, 1 ;  /* 0x3f80000003117423 */ /* 0x001fc80000000110 */
[----:B------:R-:W-:Y:S01]  /*05a0*/  FFMA R17, R16, R17, R16 ;  /* 0x0000001110117223 */ /* 0x000fe20000000010 */
[----:B--2---:R-:W-:-:S04]  /*05b0*/  FADD R0, -R11, R12 ;  /* 0x0000000c0b007221 */ /* 0x004fc80000000100 */
[----:B---3--:R-:W-:-:S04]  /*05c0*/  FADD R0, R0, R15 ;  /* 0x0000000f00007221 */ /* 0x008fc80000000000 */
[----:B------:R-:W0:Y:S01]  /*05d0*/  FCHK P0, R0, R3 ;  /* 0x0000000300007302 */ /* 0x000e220000000000 */
[----:B------:R-:W-:-:S04]  /*05e0*/  FFMA R16, R0, R17, RZ ;  /* 0x0000001100107223 */ /* 0x000fc800000000ff */
[----:B------:R-:W-:-:S04]  /*05f0*/  FFMA R12, -R3, R16, R0 ;  /* 0x00000010030c7223 */ /* 0x000fc80000000100 */
[----:B------:R-:W-:Y:S01]  /*0600*/  FFMA R12, R17, R12, R16 ;  /* 0x0000000c110c7223 */ /* 0x000fe20000000010 */
[----:B0-----:R-:W-:Y:S06]  /*0610*/  @!P0 BRA `(.L_x_30) ;  /* 0x00000000000c8947 */ /* 0x001fec0003800000 */
[----:B------:R-:W-:-:S07]  /*0620*/  MOV R14, 0x640 ;  /* 0x00000640000e7802 */ /* 0x000fce0000000f00 */
[----:B------:R-:W-:Y:S05]  /*0630*/  CALL.REL.NOINC `($__internal_1_$__cuda_sm3x_div_rn_noftz_f32_slowpath) ;  /* 0x0000000000c47944 */ /* 0x000fea0003c00000 */
[----:B------:R-:W-:-:S07]  /*0640*/  MOV R12, R0 ;  /* 0x00000000000c7202 */ /* 0x000fce0000000f00 */
.L_x_30:
[----:B------:R-:W-:Y:S05]  /*0650*/  BSYNC.RECONVERGENT B1 ;  /* 0x0000000000017941 */ /* 0x000fea0003800200 */
.L_x_29:
[----:B------:R-:W0:Y:S08]  /*0660*/  LDC R3, c[0x0][0x3b0] ;  /* 0x0000ec00ff037b82 */ /* 0x000e300000000800 */
[----:B------:R-:W1:Y:S01]  /*0670*/  LDC.64 R14, c[0x0][0x388] ;  /* 0x0000e200ff0e7b82 */ /* 0x000e620000000a00 */
[----:B0-----:R-:W-:Y:S01]  /*0680*/  IADD3 R13, PT, PT, -R3, RZ, RZ ;  /* 0x000000ff030d7210 */ /* 0x001fe20007ffe1ff */
[----:B------:R-:W-:-:S02]  /*0690*/  IMAD.IADD R8, R8, 0x1, R3 ;  /* 0x0000000108087824 */ /* 0x000fc400078e0203 */
[----:B------:R-:W-:-:S04]  /*06a0*/  IMAD.WIDE R4, R3, 0x4, R4 ;  /* 0x0000000403047825 */ /* 0x000fc800078e0204 */
[----:B------:R-:W0:Y:S01]  /*06b0*/  LDC R3, c[0x0][0x3a8] ;  /* 0x0000ea00ff037b82 */ /* 0x000e220000000800 */
[----:B------:R-:W-:Y:S01]  /*06c0*/  IMAD R8, R13, 0x2, R8 ;  /* 0x000000020d087824 */ /* 0x000fe200078e0208 */
[----:B------:R-:W2:Y:S04]  /*06d0*/  LDG.E R4, desc[UR6][R4.64] ;  /* 0x0000000604047981 */ /* 0x000ea8000c1e1900 */
[----:B------:R-:W-:-:S05]  /*06e0*/  IADD3 R7, PT, PT, R10, R8, R7 ;  /* 0x000000080a077210 */ /* 0x000fca0007ffe007 */
[----:B-1----:R-:W-:-:S06]  /*06f0*/  IMAD.WIDE R14, R7, 0x4, R14 ;  /* 0x00000004070e7825 */ /* 0x002fcc00078e020e */
[----:B------:R-:W3:Y:S01]  /*0700*/  LDG.E R15, desc[UR6][R14.64] ;  /* 0x000000060e0f7981 */ /* 0x000ee2000c1e1900 */
[----:B0-----:R-:W-:-:S04]  /*0710*/  FMUL R3, R3, R3 ;  /* 0x0000000303037220 */ /* 0x001fc80000400000 */
[----:B------:R-:W0:Y:S01]  /*0720*/  MUFU.RCP R8, R3 ;  /* 0x0000000300087308 */ /* 0x000e220000001000 */
[----:B------:R-:W-:Y:S01]  /*0730*/  BSSY.RECONVERGENT B1, `(.L_x_31) ;  /* 0x000000d000017945 */ /* 0x000fe20003800200 */
        /* <DEDUP_REMOVED lines=12> */
.L_x_32:
[----:B------:R-:W-:Y:S05]  /*0800*/  BSYNC.RECONVERGENT B1 ;  /* 0x0000000000017941 */ /* 0x000fea0003800200 */
.L_x_31:
[----:B------:R-:W-:-:S04]  /*0810*/  FADD R9, R12, R9 ;  /* 0x000000090c097221 */ /* 0x000fc80000000000 */
[----:B------:R-:W-:-:S07]  /*0820*/  FADD R0, R9, R4 ;  /* 0x0000000409007221 */ /* 0x000fce0000000000 */
.L_x_26:
[----:B------:R-:W-:Y:S05]  /*0830*/  BSYNC.RECONVERGENT B0 ;  /* 0x0000000000007941 */ /* 0x000fea0003800200 */
.L_x_24:
[----:B------:R-:W1:Y:S08]  /*0840*/  LDC.64 R4, c[0x0][0x398] ;  /* 0x0000e600ff047b82 */ /* 0x000e700000000a00 */
[----:B------:R-:W2:Y:S08]  /*0850*/  LDC.64 R8, c[0x0][0x390] ;  /* 0x0000e400ff087b82 */ /* 0x000eb00000000a00 */
[----:B0-----:R-:W0:Y:S01]  /*0860*/  LDC R7, c[0x0][0x3ac] ;  /* 0x0000eb00ff077b82 */ /* 0x001e220000000800 */
[----:B-1----:R-:W-:-:S07]  /*0870*/  IMAD.WIDE R4, R2, 0x4, R4 ;  /* 0x0000000402047825 */ /* 0x002fce00078e0204 */
[----:B------:R-:W1:Y:S01]  /*0880*/  LDC.64 R10, c[0x0][0x380] ;  /* 0x0000e000ff0a7b82 */ /* 0x000e620000000a00 */
[----:B------:R-:W3:Y:S01]  /*0890*/  LDG.E R4, desc[UR6][R4.64] ;  /* 0x0000000604047981 */ /* 0x000ee2000c1e1900 */
[----:B--2---:R-:W-:-:S06]  /*08a0*/  IMAD.WIDE R8, R2, 0x4, R8 ;  /* 0x0000000402087825 */ /* 0x004fcc00078e0208 */
[----:B------:R-:W2:Y:S01]  /*08b0*/  LDG.E R9, desc[UR6][R8.64] ;  /* 0x0000000608097981 */ /* 0x000ea2000c1e1900 */
[----:B---3--:R-:W-:-:S04]  /*08c0*/  FMUL R3, R4, R4 ;  /* 0x0000000404037220 */ /* 0x008fc80000400000 */
[----:B------:R-:W-:Y:S01]  /*08d0*/  FMUL R3, R3, R0 ;  /* 0x0000000003037220 */ /* 0x000fe20000400000 */
[----:B0-----:R-:W-:-:S04]  /*08e0*/  FMUL R0, R7, R7 ;  /* 0x0000000707007220 */ /* 0x001fc80000400000 */
[----:B------:R-:W-:-:S04]  /*08f0*/  FMUL R3, R0, R3 ;  /* 0x0000000300037220 */ /* 0x000fc80000400000 */
[----:B-----5:R-:W-:Y:S01]  /*0900*/  FFMA R6, R6, 2, R3 ;  /* 0x4000000006067823 */ /* 0x020fe20000000003 */
[----:B-1----:R-:W-:-:S04]  /*0910*/  IMAD.WIDE R2, R2, 0x4, R10 ;  /* 0x0000000402027825 */ /* 0x002fc800078e020a */
[----:B--2---:R-:W-:-:S05]  /*0920*/  FADD R5, R6, -R9 ;  /* 0x8000000906057221 */ /* 0x004fca0000000000 */
[----:B------:R-:W-:Y:S01]  /*0930*/  STG.E desc[UR6][R2.64], R5 ;  /* 0x0000000502007986 */ /* 0x000fe2000c101906 */
[----:B------:R-:W-:Y:S05]  /*0940*/  EXIT ;  /* 0x000000000000794d */ /* 0x000fea0003800000 */
        .weak           $__internal_1_$__cuda_sm3x_div_rn_noftz_f32_slowpath
        .type           $__internal_1_$__cuda_sm3x_div_rn_noftz_f32_slowpath,@function
        .size           $__internal_1_$__cuda_sm3x_div_rn_noftz_f32_slowpath,(.L_x_48 - $__internal_1_$__cuda_sm3x_div_rn_noftz_f32_slowpath)
$__internal_1_$__cuda_sm3x_div_rn_noftz_f32_slowpath:
[----:B------:R-:W-:Y:S01]  /*0950*/  SHF.R.U32.HI R15, RZ, 0x17, R3 ;  /* 0x00000017ff0f7819 */ /* 0x000fe20000011603 */
[----:B------:R-:W-:Y:S01]  /*0960*/  BSSY.RECONVERGENT B2, `(.L_x_33) ;  /* 0x0000062000027945 */ /* 0x000fe20003800200 */
[----:B------:R-:W-:Y:S02]  /*0970*/  SHF.R.U32.HI R16, RZ, 0x17, R0 ;  /* 0x00000017ff107819 */ /* 0x000fe40000011600 */
[----:B------:R-:W-:Y:S02]  /*0980*/  LOP3.LUT R15, R15, 0xff, RZ, 0xc0, !PT ;  /* 0x000000ff0f0f7812 */ /* 0x000fe400078ec0ff */
[----:B------:R-:W-:-:S03]  /*0990*/  LOP3.LUT R17, R16, 0xff, RZ, 0xc0, !PT ;  /* 0x000000ff10117812 */ /* 0x000fc600078ec0ff */
[----:B------:R-:W-:Y:S01]  /*09a0*/  VIADD R19, R15, 0xffffffff ;  /* 0xffffffff0f137836 */ /* 0x000fe20000000000 */
[----:B------:R-:W-:-:S04]  /*09b0*/  IADD3 R18, PT, PT, R17, -0x1, RZ ;  /* 0xffffffff11127810 */ /* 0x000fc80007ffe0ff */
[----:B------:R-:W-:-:S04]  /*09c0*/  ISETP.GT.U32.AND P0, PT, R19, 0xfd, PT ;  /* 0x000000fd1300780c */ /* 0x000fc80003f04070 */
[----:B------:R-:W-:-:S13]  /*09d0*/  ISETP.GT.U32.OR P0, PT, R18, 0xfd, P0 ;  /* 0x000000fd1200780c */ /* 0x000fda0000704470 */
[----:B------:R-:W-:Y:S01]  /*09e0*/  @!P0 IMAD.MOV.U32 R16, RZ, RZ, RZ ;  /* 0x000000ffff108224 */ /* 0x000fe200078e00ff */
[----:B------:R-:W-:Y:S06]  /*09f0*/  @!P0 BRA `(.L_x_34) ;  /* 0x00000000005c8947 */ /* 0x000fec0003800000 */
[----:B------:R-:W-:Y:S02]  /*0a00*/  FSETP.GTU.FTZ.AND P0, PT, |R0|, +INF , PT ;  /* 0x7f8000000000780b */ /* 0x000fe40003f1c200 */
[----:B------:R-:W-:-:S04]  /*0a10*/  FSETP.GTU.FTZ.AND P1, PT, |R3|, +INF , PT ;  /* 0x7f8000000300780b */ /* 0x000fc80003f3c200 */
[----:B------:R-:W-:-:S13]  /*0a20*/  PLOP3.LUT P0, PT, P0, P1, PT, 0xf8, 0x8f ;  /* 0x00000000008f781c */ /* 0x000fda0000703f70 */
[----:B------:R-:W-:Y:S05]  /*0a30*/  @P0 BRA `(.L_x_35) ;  /* 0x00000004004c0947 */ /* 0x000fea0003800000 */
[----:B------:R-:W-:-:S13]  /*0a40*/  LOP3.LUT P0, RZ, R3, 0x7fffffff, R0, 0xc8, !PT ;  /* 0x7fffffff03ff7812 */ /* 0x000fda000780c800 */
[----:B------:R-:W-:Y:S05]  /*0a50*/  @!P0 BRA `(.L_x_36) ;  /* 0x00000004003c8947 */ /* 0x000fea0003800000 */
[C---:B------:R-:W-:Y:S02]  /*0a60*/  FSETP.NEU.FTZ.AND P2, PT, |R0|.reuse, +INF , PT ;  /* 0x7f8000000000780b */ /* 0x040fe40003f5d200 */
[----:B------:R-:W-:Y:S02]  /*0a70*/  FSETP.NEU.FTZ.AND P1, PT, |R3|, +INF , PT ;  /* 0x7f8000000300780b */ /* 0x000fe40003f3d200 */
[----:B------:R-:W-:-:S11]  /*0a80*/  FSETP.NEU.FTZ.AND P0, PT, |R0|, +INF , PT ;  /* 0x7f8000000000780b */ /* 0x000fd60003f1d200 */
[----:B------:R-:W-:Y:S05]  /*0a90*/  @!P1 BRA !P2, `(.L_x_36) ;  /* 0x00000004002c9947 */ /* 0x000fea0005000000 */
[----:B------:R-:W-:-:S04]  /*0aa0*/  LOP3.LUT P2, RZ, R0, 0x7fffffff, RZ, 0xc0, !PT ;  /* 0x7fffffff00ff7812 */ /* 0x000fc8000784c0ff */
[----:B------:R-:W-:-:S13]  /*0ab0*/  PLOP3.LUT P1, PT, P1, P2, PT, 0x2f, 0xf2 ;  /* 0x0000000000f2781c */ /* 0x000fda0000f24577 */
[----:B------:R-:W-:Y:S05]  /*0ac0*/  @P1 BRA `(.L_x_37) ;  /* 0x0000000400181947 */ /* 0x000fea0003800000 */
[----:B------:R-:W-:-:S04]  /*0ad0*/  LOP3.LUT P1, RZ, R3, 0x7fffffff, RZ, 0xc0, !PT ;  /* 0x7fffffff03ff7812 */ /* 0x000fc8000782c0ff */
[----:B------:R-:W-:-:S13]  /*0ae0*/  PLOP3.LUT P0, PT, P0, P1, PT, 0x2f, 0xf2 ;  /* 0x0000000000f2781c */ /* 0x000fda0000702577 */
[----:B------:R-:W-:Y:S05]  /*0af0*/  @P0 BRA `(.L_x_38) ;  /* 0x0000000400000947 */ /* 0x000fea0003800000 */
[----:B------:R-:W-:Y:S02]  /*0b00*/  ISETP.GE.AND P0, PT, R18, RZ, PT ;  /* 0x000000ff1200720c */ /* 0x000fe40003f06270 */
[----:B------:R-:W-:-:S11]  /*0b10*/  ISETP.GE.AND P1, PT, R19, RZ, PT ;  /* 0x000000ff1300720c */ /* 0x000fd60003f26270 */
[----:B------:R-:W-:Y:S01]  /*0b20*/  @P0 MOV R16, RZ ;  /* 0x000000ff00100202 */ /* 0x000fe20000000f00 */
[----:B------:R-:W-:Y:S02]  /*0b30*/  @!P0 IMAD.MOV.U32 R16, RZ, RZ, -0x40 ;  /* 0xffffffc0ff108424 */ /* 0x000fe400078e00ff */
[----:B------:R-:W-:Y:S01]  /*0b40*/  @!P0 FFMA R0, R0, 1.84467440737095516160e+19, RZ ;  /* 0x5f80000000008823 */ /* 0x000fe200000000ff */
[----:B------:R-:W-:Y:S02]  /*0b50*/  @!P1 FFMA R3, R3, 1.84467440737095516160e+19, RZ ;  /* 0x5f80000003039823 */ /* 0x000fe400000000ff */
[----:B------:R-:W-:-:S07]  /*0b60*/  @!P1 IADD3 R16, PT, PT, R16, 0x40, RZ ;  /* 0x0000004010109810 */ /* 0x000fce0007ffe0ff */
.L_x_34:
[----:B------:R-:W-:Y:S01]  /*0b70*/  LEA R18, R15, 0xc0800000, 0x17 ;  /* 0xc08000000f127811 */ /* 0x000fe200078eb8ff */
[----:B------:R-:W-:Y:S01]  /*0b80*/  BSSY.RECONVERGENT B3, `(.L_x_39) ;  /* 0x0000036000037945 */ /* 0x000fe20003800200 */
[----:B------:R-:W-:-:S03]  /*0b90*/  IADD3 R17, PT, PT, R17, -0x7f, RZ ;  /* 0xffffff8111117810 */ /* 0x000fc60007ffe0ff */
[----:B------:R-:W-:Y:S02]  /*0ba0*/  IMAD.IADD R19, R3, 0x1, -R18 ;  /* 0x0000000103137824 */ /* 0x000fe400078e0a12 */
[C---:B------:R-:W-:Y:S01]  /*0bb0*/  IMAD R0, R17.reuse, -0x800000, R0 ;  /* 0xff80000011007824 */ /* 0x040fe200078e0200 */
[----:B------:R-:W-:Y:S01]  /*0bc0*/  IADD3 R17, PT, PT, R17, 0x7f, -R15 ;  /* 0x0000007f11117810 */ /* 0x000fe20007ffe80f */
[----:B------:R-:W0:Y:S01]  /*0bd0*/  MUFU.RCP R3, R19 ;  /* 0x0000001300037308 */ /* 0x000e220000001000 */
[----:B------:R-:W-:-:S03]  /*0be0*/  FADD.FTZ R21, -R19, -RZ ;  /* 0x800000ff13157221 */ /* 0x000fc60000010100 */
[----:B------:R-:W-:Y:S02]  /*0bf0*/  IMAD.IADD R17, R17, 0x1, R16 ;  /* 0x0000000111117824 */ /* 0x000fe400078e0210 */
[----:B0-----:R-:W-:-:S04]  /*0c00*/  FFMA R18, R3, R21, 1 ;  /* 0x3f80000003127423 */ /* 0x001fc80000000015 */
[----:B------:R-:W-:-:S04]  /*0c10*/  FFMA R3, R3, R18, R3 ;  /* 0x0000001203037223 */ /* 0x000fc80000000003 */
[----:B------:R-:W-:-:S04]  /*0c20*/  FFMA R18, R0, R3, RZ ;  /* 0x0000000300127223 */ /* 0x000fc800000000ff */
[----:B------:R-:W-:-:S04]  /*0c30*/  FFMA R20, R21, R18, R0 ;  /* 0x0000001215147223 */ /* 0x000fc80000000000 */
[----:B------:R-:W-:-:S04]  /*0c40*/  FFMA R18, R3, R20, R18 ;  /* 0x0000001403127223 */ /* 0x000fc80000000012 */
[----:B------:R-:W-:-:S04]  /*0c50*/  FFMA R21, R21, R18, R0 ;  /* 0x0000001215157223 */ /* 0x000fc80000000000 */
[----:B------:R-:W-:-:S05]  /*0c60*/  FFMA R0, R3, R21, R18 ;  /* 0x0000001503007223 */ /* 0x000fca0000000012 */
[----:B------:R-:W-:-:S04]  /*0c70*/  SHF.R.U32.HI R15, RZ, 0x17, R0 ;  /* 0x00000017ff0f7819 */ /* 0x000fc80000011600 */
[----:B------:R-:W-:-:S04]  /*0c80*/  LOP3.LUT R15, R15, 0xff, RZ, 0xc0, !PT ;  /* 0x000000ff0f0f7812 */ /* 0x000fc800078ec0ff */
[----:B------:R-:W-:-:S05]  /*0c90*/  IADD3 R19, PT, PT, R15, R17, RZ ;  /* 0x000000110f137210 */ /* 0x000fca0007ffe0ff */
[----:B------:R-:W-:-:S05]  /*0ca0*/  VIADD R15, R19, 0xffffffff ;  /* 0xffffffff130f7836 */ /* 0x000fca0000000000 */
[----:B------:R-:W-:-:S13]  /*0cb0*/  ISETP.GE.U32.AND P0, PT, R15, 0xfe, PT ;  /* 0x000000fe0f00780c */ /* 0x000fda0003f06070 */
[----:B------:R-:W-:Y:S05]  /*0cc0*/  @!P0 BRA `(.L_x_40) ;  /* 0x0000000000808947 */ /* 0x000fea0003800000 */
[----:B------:R-:W-:-:S13]  /*0cd0*/  ISETP.GT.AND P0, PT, R19, 0xfe, PT ;  /* 0x000000fe1300780c */ /* 0x000fda0003f04270 */
[----:B------:R-:W-:Y:S05]  /*0ce0*/  @P0 BRA `(.L_x_41) ;  /* 0x00000000006c0947 */ /* 0x000fea0003800000 */
[----:B------:R-:W-:-:S13]  /*0cf0*/  ISETP.GE.AND P0, PT, R19, 0x1, PT ;  /* 0x000000011300780c */ /* 0x000fda0003f06270 */
[----:B------:R-:W-:Y:S05]  /*0d00*/  @P0 BRA `(.L_x_42) ;  /* 0x0000000000740947 */ /* 0x000fea0003800000 */
[----:B------:R-:W-:Y:S02]  /*0d10*/  ISETP.GE.AND P0, PT, R19, -0x18, PT ;  /* 0xffffffe81300780c */ /* 0x000fe40003f06270 */
[----:B------:R-:W-:-:S11]  /*0d20*/  LOP3.LUT R0, R0, 0x80000000, RZ, 0xc0, !PT ;  /* 0x8000000000007812 */ /* 0x000fd600078ec0ff */
[----:B------:R-:W-:Y:S05]  /*0d30*/  @!P0 BRA `(.L_x_42) ;  /* 0x0000000000688947 */ /* 0x000fea0003800000 */
[-CC-:B------:R-:W-:Y:S01]  /*0d40*/  FFMA.RZ R15, R3, R21.reuse, R18.reuse ;  /* 0x00000015030f7223 */ /* 0x180fe2000000c012 */
[----:B------:R-:W-:Y:S01]  /*0d50*/  IMAD.MOV R17, RZ, RZ, -R19 ;  /* 0x000000ffff117224 */ /* 0x000fe200078e0a13 */
[C---:B------:R-:W-:Y:S02]  /*0d60*/  ISETP.NE.AND P2, PT, R19.reuse, RZ, PT ;  /* 0x000000ff1300720c */ /* 0x040fe40003f45270 */
[----:B------:R-:W-:Y:S02]  /*0d70*/  ISETP.NE.AND P1, PT, R19, RZ, PT ;  /* 0x000000ff1300720c */ /* 0x000fe40003f25270 */
[----:B------:R-:W-:Y:S01]  /*0d80*/  LOP3.LUT R16, R15, 0x7fffff, RZ, 0xc0, !PT ;  /* 0x007fffff0f107812 */ /* 0x000fe200078ec0ff */
[CCC-:B------:R-:W-:Y:S01]  /*0d90*/  FFMA.RP R15, R3.reuse, R21.reuse, R18.reuse ;  /* 0x00000015030f7223 */ /* 0x1c0fe20000008012 */
[----:B------:R-:W-:Y:S01]  /*0da0*/  FFMA.RM R18, R3, R21, R18 ;  /* 0x0000001503127223 */ /* 0x000fe20000004012 */
[----:B------:R-:W-:Y:S02]  /*0db0*/  IADD3 R3, PT, PT, R19, 0x20, RZ ;  /* 0x0000002013037810 */ /* 0x000fe40007ffe0ff */
[----:B------:R-:W-:-:S02]  /*0dc0*/  LOP3.LUT R16, R16, 0x800000, RZ, 0xfc, !PT ;  /* 0x0080000010107812 */ /* 0x000fc400078efcff */
[----:B------:R-:W-:Y:S02]  /*0dd0*/  FSETP.NEU.FTZ.AND P0, PT, R15, R18, PT ;  /* 0x000000120f00720b */ /* 0x000fe40003f1d000 */
[----:B------:R-:W-:Y:S02]  /*0de0*/  SHF.L.U32 R3, R16, R3, RZ ;  /* 0x0000000310037219 */ /* 0x000fe400000006ff */
[----:B------:R-:W-:Y:S02]  /*0df0*/  SEL R15, R17, RZ, P2 ;  /* 0x000000ff110f7207 */ /* 0x000fe40001000000 */
[----:B------:R-:W-:Y:S02]  /*0e00*/  ISETP.NE.AND P1, PT, R3, RZ, P1 ;  /* 0x000000ff0300720c */ /* 0x000fe40000f25270 */
[----:B------:R-:W-:Y:S02]  /*0e10*/  SHF.R.U32.HI R15, RZ, R15, R16 ;  /* 0x0000000fff0f7219 */ /* 0x000fe40000011610 */
[----:B------:R-:W-:-:S02]  /*0e20*/  PLOP3.LUT P0, PT, P0, P1, PT, 0xf8, 0x8f ;  /* 0x00000000008f781c */ /* 0x000fc40000703f70 */
[----:B------:R-:W-:Y:S02]  /*0e30*/  SHF.R.U32.HI R16, RZ, 0x1, R15 ;  /* 0x00000001ff107819 */ /* 0x000fe4000001160f */
[----:B------:R-:W-:-:S04]  /*0e40*/  SEL R3, RZ, 0x1, !P0 ;  /* 0x00000001ff037807 */ /* 0x000fc80004000000 */
[----:B------:R-:W-:-:S04]  /*0e50*/  LOP3.LUT R18, R3, 0x1, R16, 0xf8, !PT ;  /* 0x0000000103127812 */ /* 0x000fc800078ef810 */
[----:B------:R-:W-:-:S04]  /*0e60*/  LOP3.LUT R15, R18, R15, RZ, 0xc0, !PT ;  /* 0x0000000f120f7212 */ /* 0x000fc800078ec0ff */
[----:B------:R-:W-:-:S04]  /*0e70*/  IADD3 R15, PT, PT, R16, R15, RZ ;  /* 0x0000000f100f7210 */ /* 0x000fc80007ffe0ff */
[----:B------:R-:W-:Y:S01]  /*0e80*/  LOP3.LUT R0, R15, R0, RZ, 0xfc, !PT ;  /* 0x000000000f007212 */ /* 0x000fe200078efcff */
[----:B------:R-:W-:Y:S06]  /*0e90*/  BRA `(.L_x_42) ;  /* 0x0000000000107947 */ /* 0x000fec0003800000 */
.L_x_41:
[----:B------:R-:W-:-:S04]  /*0ea0*/  LOP3.LUT R0, R0, 0x80000000, RZ, 0xc0, !PT ;  /* 0x8000000000007812 */ /* 0x000fc800078ec0ff */
[----:B------:R-:W-:Y:S01]  /*0eb0*/  LOP3.LUT R0, R0, 0x7f800000, RZ, 0xfc, !PT ;  /* 0x7f80000000007812 */ /* 0x000fe200078efcff */
[----:B------:R-:W-:Y:S06]  /*0ec0*/  BRA `(.L_x_42) ;  /* 0x0000000000047947 */ /* 0x000fec0003800000 */
.L_x_40:
[----:B------:R-:W-:-:S07]  /*0ed0*/  IMAD R0, R17, 0x800000, R0 ;  /* 0x0080000011007824 */ /* 0x000fce00078e0200 */
.L_x_42:
[----:B------:R-:W-:Y:S05]  /*0ee0*/  BSYNC.RECONVERGENT B3 ;  /* 0x0000000000037941 */ /* 0x000fea0003800200 */
.L_x_39:
[----:B------:R-:W-:Y:S05]  /*0ef0*/  BRA `(.L_x_43) ;  /* 0x0000000000207947 */ /* 0x000fea0003800000 */
.L_x_38:
[----:B------:R-:W-:-:S04]  /*0f00*/  LOP3.LUT R0, R3, 0x80000000, R0, 0x48, !PT ;  /* 0x8000000003007812 */ /* 0x000fc800078e4800 */
[----:B------:R-:W-:Y:S01]  /*0f10*/  LOP3.LUT R0, R0, 0x7f800000, RZ, 0xfc, !PT ;  /* 0x7f80000000007812 */ /* 0x000fe200078efcff */
[----:B------:R-:W-:Y:S06]  /*0f20*/  BRA `(.L_x_43) ;  /* 0x0000000000147947 */ /* 0x000fec0003800000 */
.L_x_37:
[----:B------:R-:W-:Y:S01]  /*0f30*/  LOP3.LUT R0, R3, 0x80000000, R0, 0x48, !PT ;  /* 0x8000000003007812 */ /* 0x000fe200078e4800 */
[----:B------:R-:W-:Y:S06]  /*0f40*/  BRA `(.L_x_43) ;  /* 0x00000000000c7947 */ /* 0x000fec0003800000 */
.L_x_36:
[----:B------:R-:W0:Y:S01]  /*0f50*/  MUFU.RSQ R0, -QNAN ;  /* 0xffc0000000007908 */ /* 0x000e220000001400 */
[----:B------:R-:W-:Y:S05]  /*0f60*/  BRA `(.L_x_43) ;  /* 0x0000000000047947 */ /* 0x000fea0003800000 */
.L_x_35:
[----:B------:R-:W-:-:S07]  /*0f70*/  FADD.FTZ R0, R0, R3 ;  /* 0x0000000300007221 */ /* 0x000fce0000010000 */
.L_x_43:
[----:B------:R-:W-:Y:S05]  /*0f80*/  BSYNC.RECONVERGENT B2 ;  /* 0x0000000000027941 */ /* 0x000fea0003800200 */
.L_x_33:
[----:B------:R-:W-:-:S04]  /*0f90*/  HFMA2 R15, -RZ, RZ, 0, 0 ;  /* 0x00000000ff0f7431 */ /* 0x000fc800000001ff */
[----:B0-----:R-:W-:Y:S05]  /*0fa0*/  RET.REL.NODEC R14 `(_Z5solvePfS_S_S_ffffiii) ;  /* 0xfffffff00e147950 */ /* 0x001fea0003c3ffff */
.L_x_44:
        /* <DEDUP_REMOVED lines=13> */
.L_x_48:


//--------------------- .text._Z15lint3d_bell_gpuPfS_S_S_S_S_S_S_S_S_S_PiS0_S0_iiiiiii --------------------------
	.section	.text._Z15lint3d_bell_gpuPfS_S_S_S_S_S_S_S_S_S_PiS0_S0_iiiiiii,"ax",@progbits
	.align	128
        .global         _Z15lint3d_bell_gpuPfS_S_S_S_S_S_S_S_S_S_PiS0_S0_iiiiiii
        .type           _Z15lint3d_bell_gpuPfS_S_S_S_S_S_S_S_S_S_PiS0_S0_iiiiiii,@function
        .size           _Z15lint3d_bell_gpuPfS_S_S_S_S_S_S_S_S_S_PiS0_S0_iiiiiii,(.L_x_55 - _Z15lint3d_bell_gpuPfS_S_S_S_S_S_S_S_S_S_PiS0_S0_iiiiiii)
        .other          _Z15lint3d_bell_gpuPfS_S_S_S_S_S_S_S_S_S_PiS0_S0_iiiiiii,@"STO_CUDA_ENTRY STV_DEFAULT"
_Z15lint3d_bell_gpuPfS_S_S_S_S_S_S_S_S_S_PiS0_S0_iiiiiii:
.text._Z15lint3d_bell_gpuPfS_S_S_S_S_S_S_S_S_S_PiS0_S0_iiiiiii:
[----:B------:R-:W-:Y:S01]  /*0000*/  LDC R1, c[0x0][0x37c] ;  /* 0x0000df00ff017b82 */ /* 0x000fe20000000800 */
[----:B------:R-:W0:Y:S07]  /*0010*/  S2R R27, SR_TID.Y ;  /* 0x00000000001b7919 */ /* 0x000e2e0000002200 */
[----:B------:R-:W1:Y:S01]  /*0020*/  LDC.64 R6, c[0x0][0x400] ;  /* 0x00010000ff067b82 */ /* 0x000e620000000a00 */
[----:B------:R-:W2:Y:S01]  /*0030*/  LDCU.64 UR4, c[0x0][0x358] ;  /* 0x00006b00ff0477ac */ /* 0x000ea20008000a00 */
[----:B------:R-:W3:Y:S01]  /*0040*/  S2R R13, SR_CTAID.X ;  /* 0x00000000000d7919 */ /* 0x000ee20000002500 */
[----:B------:R-:W4:Y:S01]  /*0050*/  LDCU UR6, c[0x0][0x408] ;  /* 0x00008100ff0677ac */ /* 0x000f220008000800 */
[----:B------:R-:W5:Y:S04]  /*0060*/  S2R R19, SR_TID.Z ;  /* 0x0000000000137919 */ /* 0x000f680000002300 */
[----:B------:R-:W3:Y:S01]  /*0070*/  LDC.64 R16, c[0x0][0x3e0] ;  /* 0x0000f800ff107b82 */ /* 0x000ee20000000a00 */
[----:B------:R-:W4:Y:S07]  /*0080*/  S2R R21, SR_TID.X ;  /* 0x0000000000157919 */ /* 0x000f2e0000002100 */
[----:B------:R-:W2:Y:S08]  /*0090*/  LDC.64 R24, c[0x0][0x3d8] ;  /* 0x0000f600ff187b82 */ /* 0x000eb00000000a00 */
[----:B------:R-:W4:Y:S01]  /*00a0*/  LDC.64 R22, c[0x0][0x3f0] ;  /* 0x0000fc00ff167b82 */ /* 0x000f220000000a00 */
[----:B-1----:R-:W-:-:S05]  /*00b0*/  SHF.L.U32 R0, R6, 0x1, RZ ;  /* 0x0000000106007819 */ /* 0x002fca00000006ff */
[----:B0-----:R-:W-:Y:S02]  /*00c0*/  IMAD R12, R0, R27, R27 ;  /* 0x0000001b000c7224 */ /* 0x001fe400078e021b */
[----:B------:R-:W4:Y:S01]  /*00d0*/  LDC.64 R14, c[0x0][0x3f8] ;  /* 0x0000fe00ff0e7b82 */ /* 0x000f220000000a00 */
[----:B---3--:R-:W-:Y:S02]  /*00e0*/  IMAD.WIDE.U32 R16, R13, 0x4, R16 ;  /* 0x000000040d107825 */ /* 0x008fe400078e0010 */
[----:B-----5:R-:W-:-:S05]  /*00f0*/  IADD3 R29, PT, PT, R12, R19, RZ ;  /* 0x000000130c1d7210 */ /* 0x020fca0007ffe0ff */
[----:B------:R-:W0:Y:S01]  /*0100*/  LDC.64 R10, c[0x0][0x3e8] ;  /* 0x0000fa00ff0a7b82 */ /* 0x000e220000000a00 */
[----:B--2---:R-:W-:Y:S01]  /*0110*/  IMAD.WIDE.U32 R24, R13, 0x4, R24 ;  /* 0x000000040d187825 */ /* 0x004fe200078e0018 */
[----:B------:R-:W2:Y:S06]  /*0120*/  LDG.E R16, desc[UR4][R16.64] ;  /* 0x0000000410107981 */ /* 0x000eac000c1e1900 */
[----:B------:R-:W1:Y:S08]  /*0130*/  LDC.64 R8, c[0x0][0x388] ;  /* 0x0000e200ff087b82 */ /* 0x000e700000000a00 */
[----:B------:R-:W3:Y:S08]  /*0140*/  LDC.64 R4, c[0x0][0x3d0] ;  /* 0x0000f400ff047b82 */ /* 0x000ef00000000a00 */
[----:B------:R-:W5:Y:S01]  /*0150*/  LDC.64 R2, c[0x0][0x390] ;  /* 0x0000e400ff027b82 */ /* 0x000f620000000a00 */
[----:B------:R-:W-:-:S02]  /*0160*/  IMAD R12, R0, R29, R29 ;  /* 0x0000001d000c7224 */ /* 0x000fc400078e021d */
[----:B----4-:R-:W-:Y:S01]  /*0170*/  IMAD R15, R23, R22, R15 ;  /* 0x00000016170f7224 */ /* 0x010fe200078e020f */
[----:B------:R-:W4:Y:S01]  /*0180*/  LDG.E R0, desc[UR4][R24.64] ;  /* 0x0000000418007981 */ /* 0x000f22000c1e1900 */
[----:B0-----:R-:W-:Y:S01]  /*0190*/  IMAD.WIDE.U32 R10, R13, 0x4, R10 ;  /* 0x000000040d0a7825 */ /* 0x001fe200078e000a */
[----:B------:R-:W-:-:S03]  /*01a0*/  IADD3 R23, PT, PT, R12, R21, RZ ;  /* 0x000000150c177210 */ /* 0x000fc60007ffe0ff */
[----:B------:R-:W-:Y:S02]  /*01b0*/  IMAD R15, R15, R14, R13 ;  /* 0x0000000e0f0f7224 */ /* 0x000fe400078e020d */
[----:B------:R-:W4:Y:S02]  /*01c0*/  LDG.E R10, desc[UR4][R10.64] ;  /* 0x000000040a0a7981 */ /* 0x000f24000c1e1900 */
[----:B-1----:R-:W-:Y:S02]  /*01d0*/  IMAD.WIDE R14, R15, 0x4, R8 ;  /* 0x000000040f0e7825 */ /* 0x002fe400078e0208 */
[----:B------:R-:W0:Y:S02]  /*01e0*/  LDC.64 R8, c[0x0][0x398] ;  /* 0x0000e600ff087b82 */ /* 0x000e240000000a00 */
[----:B---3--:R-:W-:Y:S02]  /*01f0*/  IMAD.WIDE R22, R23, 0x4, R4 ;  /* 0x0000000417167825 */ /* 0x008fe400078e0204 */
[----:B------:R-:W3:Y:S04]  /*0200*/  LDG.E R14, desc[UR4][R14.64] ;  /* 0x000000040e0e7981 */ /* 0x000ee8000c1e1900 */
[----:B------:R-:W3:Y:S01]  /*0210*/  LDG.E R23, desc[UR4][R22.64] ;  /* 0x0000000416177981 */ /* 0x000ee2000c1e1900 */
[----:B-----5:R-:W-:Y:S01]  /*0220*/  IMAD.WIDE.U32 R28, R13, 0x4, R2 ;  /* 0x000000040d1c7825 */ /* 0x020fe200078e0002 */
[----:B------:R-:W1:Y:S05]  /*0230*/  LDC.64 R4, c[0x0][0x380] ;  /* 0x0000e000ff047b82 */ /* 0x000e6a0000000a00 */
[----:B------:R-:W5:Y:S01]  /*0240*/  LDG.E R29, desc[UR4][R28.64] ;  /* 0x000000041c1d7981 */ /* 0x000f62000c1e1900 */
[----:B------:R-:W-:Y:S01]  /*0250*/  IMAD R2, R7, UR6, RZ ;  /* 0x0000000607027c24 */ /* 0x000fe2000f8e02ff */
[----:B--2---:R-:W-:-:S02]  /*0260*/  IADD3 R27, PT, PT, R27, -R6, R16 ;  /* 0x800000061b1b7210 */ /* 0x004fc40007ffe010 */
[----:B------:R-:W2:Y:S03]  /*0270*/  LDC.64 R16, c[0x0][0x3a8] ;  /* 0x0000ea00ff107b82 */ /* 0x000ea60000000a00 */
[----:B------:R-:W-:Y:S01]  /*0280*/  IMAD R27, R27, R2, RZ ;  /* 0x000000021b1b7224 */ /* 0x000fe200078e02ff */
[----:B----4-:R-:W-:-:S05]  /*0290*/  IADD3 R0, PT, PT, R19, -R6, R0 ;  /* 0x8000000613007210 */ /* 0x010fca0007ffe000 */
[----:B------:R-:W-:Y:S01]  /*02a0*/  IMAD R27, R0, R7, R27 ;  /* 0x00000007001b7224 */ /* 0x000fe200078e021b */
[----:B------:R-:W-:-:S04]  /*02b0*/  IADD3 R10, PT, PT, R21, -R6, R10 ;  /* 0x80000006150a7210 */ /* 0x000fc80007ffe00a */
[----:B------:R-:W-:Y:S01]  /*02c0*/  IADD3 R27, PT, PT, R10, R27, RZ ;  /* 0x0000001b0a1b7210 */ /* 0x000fe20007ffe0ff */
[----:B0-----:R-:W-:-:S04]  /*02d0*/  IMAD.WIDE.U32 R10, R13, 0x4, R8 ;  /* 0x000000040d0a7825 */ /* 0x001fc800078e0008 */
[----:B---3--:R-:W-:Y:S01]  /*02e0*/  FMUL R0, R14, R23 ;  /* 0x000000170e007220 */ /* 0x008fe20000400000 */
[----:B-1----:R-:W-:Y:S01]  /*02f0*/  IMAD.WIDE R4, R27, 0x4, R4 ;  /* 0x000000041b047825 */ /* 0x002fe200078e0204 */
[----:B------:R-:W0:Y:S03]  /*0300*/  LDC.64 R14, c[0x0][0x3a0] ;  /* 0x0000e800ff0e7b82 */ /* 0x000e260000000a00 */
[----:B-----5:R-:W-:-:S05]  /*0310*/  FMUL R29, R0, R29 ;  /* 0x0000001d001d7220 */ /* 0x020fca0000400000 */
[----:B------:R-:W-:Y:S04]  /*0320*/  REDG.E.ADD.F32.FTZ.RN.STRONG.GPU desc[UR4][R4.64], R29 ;  /* 0x0000001d040079a6 */ /* 0x000fe8000c12f304 */
[----:B------:R-:W3:Y:S01]  /*0330*/  LDG.E R11, desc[UR4][R10.64] ;  /* 0x000000040a0b7981 */ /* 0x000ee2000c1e1900 */
[----:B------:R-:W-:-:S04]  /*0340*/  IMAD.WIDE R8, R7, 0x4, R4 ;  /* 0x0000000407087825 */ /* 0x000fc800078e0204 */
[----:B0-----:R-:W-:-:S04]  /*0350*/  IMAD.WIDE.U32 R14, R13, 0x4, R14 ;  /* 0x000000040d0e7825 */ /* 0x001fc800078e000e */
[C---:B---3--:R-:W-:Y:S01]  /*0360*/  FMUL R3, R0.reuse, R11 ;  /* 0x0000000b00037220 */ /* 0x048fe20000400000 */
[C---:B--2---:R-:W-:Y:S01]  /*0370*/  IMAD.WIDE.U32 R16, R13.reuse, 0x4, R16 ;  /* 0x000000040d107825 */ /* 0x044fe200078e0010 */
[----:B------:R-:W0:Y:S03]  /*0380*/  LDC.64 R10, c[0x0][0x3b0] ;  /* 0x0000ec00ff0a7b82 */ /* 0x000e260000000a00 */
[----:B------:R1:W-:Y:S04]  /*0390*/  REDG.E.ADD.F32.FTZ.RN.STRONG.GPU desc[UR4][R8.64], R3 ;  /* 0x00000003080079a6 */ /* 0x0003e8000c12f304 */
[----:B------:R-:W2:Y:S02]  /*03a0*/  LDG.E R15, desc[UR4][R14.64] ;  /* 0x000000040e0f7981 */ /* 0x000ea4000c1e1900 */
[C---:B--2---:R-:W-:Y:S01]  /*03b0*/  FMUL R19, R0.reuse, R15 ;  /* 0x0000000f00137220 */ /* 0x044fe20000400000 */
[C---:B0-----:R-:W-:Y:S01]  /*03c0*/  IMAD.WIDE.U32 R10, R13.reuse, 0x4, R10 ;  /* 0x000000040d0a7825 */ /* 0x041fe200078e000a */
[----:B------:R-:W0:Y:S03]  /*03d0*/  LDC.64 R14, c[0x0][0x3b8] ;  /* 0x0000ee00ff0e7b82 */ /* 0x000e260000000a00 */
[----:B------:R2:W-:Y:S04]  /*03e0*/  REDG.E.ADD.F32.FTZ.RN.STRONG.GPU desc[UR4][R4.64+0x4], R19 ;  /* 0x00000413040079a6 */ /* 0x0005e8000c12f304 */
[----:B------:R-:W3:Y:S02]  /*03f0*/  LDG.E R17, desc[UR4][R16.64] ;  /* 0x0000000410117981 */ /* 0x000ee4000c1e1900 */
[----:B---3--:R-:W-:Y:S01]  /*0400*/  FMUL R21, R0, R17 ;  /* 0x0000001100157220 */ /* 0x008fe20000400000 */
[----:B-1----:R-:W-:Y:S01]  /*0410*/  IMAD.WIDE R2, R2, 0x4, R4 ;  /* 0x0000000402027825 */ /* 0x002fe200078e0204 */
[----:B------:R-:W1:Y:S03]  /*0420*/  LDC.64 R16, c[0x0][0x3c0] ;  /* 0x0000f000ff107b82 */ /* 0x000e660000000a00 */
[----:B------:R3:W-:Y:S04]  /*0430*/  REDG.E.ADD.F32.FTZ.RN.STRONG.GPU desc[UR4][R8.64+0x4], R21 ;  /* 0x00000415080079a6 */ /* 0x0007e8000c12f304 */
[----:B------:R-:W4:Y:S01]  /*0440*/  LDG.E R11, desc[UR4][R10.64] ;  /* 0x000000040a0b7981 */ /* 0x000f22000c1e1900 */
[----:B0-----:R-:W-:-:S04]  /*0450*/  IMAD.WIDE.U32 R14, R13, 0x4, R14 ;  /* 0x000000040d0e7825 */ /* 0x001fc800078e000e */
[----:B--2---:R-:W-:Y:S01]  /*0460*/  IMAD.WIDE R4, R7, 0x4, R2 ;  /* 0x0000000407047825 */ /* 0x004fe200078e0202 */
[----:B---3--:R-:W0:Y:S03]  /*0470*/  LDC.64 R8, c[0x0][0x3c8] ;  /* 0x0000f200ff087b82 */ /* 0x008e260000000a00 */
[----:B----4-:R-:W-:-:S05]  /*0480*/  FMUL R23, R0, R11 ;  /* 0x0000000b00177220 */ /* 0x010fca0000400000 */
[----:B------:R-:W-:Y:S04]  /*0490*/  REDG.E.ADD.F32.FTZ.RN.STRONG.GPU desc[UR4][R2.64], R23 ;  /* 0x00000017020079a6 */ /* 0x000fe8000c12f304 */
[----:B------:R-:W2:Y:S01]  /*04a0*/  LDG.E R15, desc[UR4][R14.64] ;  /* 0x000000040e0f7981 */ /* 0x000ea2000c1e1900 */
[----:B-1----:R-:W-:-:S04]  /*04b0*/  IMAD.WIDE.U32 R6, R13, 0x4, R16 ;  /* 0x000000040d067825 */ /* 0x002fc800078e0010 */
[----:B--2---:R-:W-:-:S05]  /*04c0*/  FMUL R19, R0, R15 ;  /* 0x0000000f00137220 */ /* 0x004fca0000400000 */
[----:B------:R-:W-:Y:S04]  /*04d0*/  REDG.E.ADD.F32.FTZ.RN.STRONG.GPU desc[UR4][R4.64], R19 ;  /* 0x00000013040079a6 */ /* 0x000fe8000c12f304 */
[----:B------:R-:W2:Y:S01]  /*04e0*/  LDG.E R7, desc[UR4][R6.64] ;  /* 0x0000000406077981 */ /* 0x000ea2000c1e1900 */
[----:B0-----:R-:W-:-:S04]  /*04f0*/  IMAD.WIDE.U32 R8, R13, 0x4, R8 ;  /* 0x000000040d087825 */ /* 0x001fc800078e0008 */
[----:B--2---:R-:W-:-:S05]  /*0500*/  FMUL R11, R0, R7 ;  /* 0x00000007000b7220 */ /* 0x004fca0000400000 */
[----:B------:R-:W-:Y:S04]  /*0510*/  REDG.E.ADD.F32.FTZ.RN.STRONG.GPU desc[UR4][R2.64+0x4], R11 ;  /* 0x0000040b020079a6 */ /* 0x000fe8000c12f304 */
[----:B------:R-:W2:Y:S02]  /*0520*/  LDG.E R9, desc[UR4][R8.64] ;  /* 0x0000000408097981 */ /* 0x000ea4000c1e1900 */
[----:B--2---:R-:W-:-:S05]  /*0530*/  FMUL R13, R0, R9 ;  /* 0x00000009000d7220 */ /* 0x004fca0000400000 */
[----:B------:R-:W-:Y:S01]  /*0540*/  REDG.E.ADD.F32.FTZ.RN.STRONG.GPU desc[UR4][R4.64+0x4], R13 ;  /* 0x0000040d040079a6 */ /* 0x000fe2000c12f304 */
[----:B------:R-:W-:Y:S05]  /*0550*/  EXIT ;  /* 0x000000000000794d */ /* 0x000fea0003800000 */
.L_x_45:
        /* <DEDUP_REMOVED lines=10> */
.L_x_55:


//--------------------- .nv.shared.reserved.0     --------------------------
	.section	.nv.shared.reserved.0,"aw",@nobits
	.weak		__nv_reservedSMEM_offset_0_alias
	.size		__nv_reservedSMEM_offset_0_alias, 0, 64
	.other		__nv_reservedSMEM_offset_0_alias,@"STO_CUDA_RESERVED_SHARED STV_DEFAULT"
__nv_reservedSMEM_offset_0_alias:
	.zero		0
	.zero		64


//--------------------- .nv.constant0._Z12spongeKernelPfiiii --------------------------
	.section	.nv.constant0._Z12spongeKernelPfiiii,"a",@progbits
	.sectionflags	@""
	.align	4
.nv.constant0._Z12spongeKernelPfiiii:
	.zero		920


//--------------------- .nv.constant0._Z8onewayBCPfS_S_S_S_S_S_S_iii --------------------------
	.section	.nv.constant0._Z8onewayBCPfS_S_S_S_S_S_S_iii,"a",@progbits
	.sectionflags	@""
	.align	4
.nv.constant0._Z8onewayBCPfS_S_S_S_S_S_S_iii:
	.zero		972


//--------------------- .nv.constant0._Z8freeSurfPfiiii --------------------------
	.section	.nv.constant0._Z8freeSurfPfiiii,"a",@progbits
	.sectionflags	@""
	.align	4
.nv.constant0._Z8freeSurfPfiiii:
	.zero		920


//--------------------- .nv.constant0._Z18lint3d_extract_gpuPfiiiiiS_PiS0_S0_S_S_S_S_S_S_S_S_ --------------------------
	.section	.nv.constant0._Z18lint3d_extract_gpuPfiiiiiS_PiS0_S0_S_S_S_S_S_S_S_S_,"a",@progbits
	.sectionflags	@""
	.align	4
.nv.constant0._Z18lint3d_extract_gpuPfiiiiiS_PiS0_S0_S_S_S_S_S_S_S_S_:
	.zero		1024


//--------------------- .nv.constant0._Z5shiftPfS_S_iii --------------------------
	.section	.nv.constant0._Z5shiftPfS_S_iii,"a",@progbits
	.sectionflags	@""
	.align	4
.nv.constant0._Z5shiftPfS_S_iii:
	.zero		932


//--------------------- .nv.constant0._Z5solvePfS_S_S_ffffiii --------------------------
	.section	.nv.constant0._Z5solvePfS_S_S_ffffiii,"a",@progbits
	.sectionflags	@""
	.align	4
.nv.constant0._Z5solvePfS_S_S_ffffiii:
	.zero		956


//--------------------- .nv.constant0._Z15lint3d_bell_gpuPfS_S_S_S_S_S_S_S_S_S_PiS0_S0_iiiiiii --------------------------
	.section	.nv.constant0._Z15lint3d_bell_gpuPfS_S_S_S_S_S_S_S_S_S_PiS0_S0_iiiiiii,"a",@progbits
	.sectionflags	@""
	.align	4
.nv.constant0._Z15lint3d_bell_gpuPfS_S_S_S_S_S_S_S_S_S_PiS0_S0_iiiiiii:
	.zero		1036


//--------------------- SYMBOLS --------------------------

	.type		.nv.reservedSmem.offset0,@object
	.size		.nv.reservedSmem.offset0,0x4
